	.target	sm_100a

	.elftype	@"ET_EXEC"


//--------------------- .note.nv.tkinfo           --------------------------
	.section	.note.nv.tkinfo,"",@"SHT_NOTE"
	.sectionflags	@"SHF_NOTE_NV_TKINFO"
	.tkinfo
        /*0018*/ 	.word	0x00000002
        /*0030*/ 	.string	""
        /*0030*/ 	.string	"ptxas"
        /*0030*/ 	.string	"Cuda compilation tools, release 13.0, V13.0.88"
        /*0030*/ 	.string	"Build cuda_13.0.r13.0/compiler.36424714_0"
        /*0030*/ 	.string	"-arch sm_100a -m 64 "



//--------------------- .note.nv.cuinfo           --------------------------
	.section	.note.nv.cuinfo,"",@"SHT_NOTE"
	.sectionflags	@"SHF_NOTE_NV_CUINFO"
        /*0018*/ 	.short	0x0002
        /*001a*/ 	.short	0x0064
        /*001c*/ 	.short	0x0082
	.zero		2


//--------------------- .nv.info                  --------------------------
	.section	.nv.info,"",@"SHT_CUDA_INFO"
	.align	4


	//----- nvinfo : EIATTR_REGCOUNT
	.align		4
        /*0000*/ 	.byte	0x04, 0x2f
        /*0002*/ 	.short	(.L_19 - .L_18)
	.align		4
.L_18:
        /*0004*/ 	.word	index@(_ZN7cutlass13device_kernelINS_4gemm6kernel13GemmUniversalIN4cute5tupleIJiiiiEEENS1_10collective13CollectiveMmaINS1_35MainloopSm100TmaUmmaWarpSpecializedILi7ELi2ELi3ENS5_IJNS4_1CILi2EEENSA_ILi1EEESC_EEEEENS5_IJNSA_ILi256EEENSA_ILi160EEENSA_ILi128EEEEEENS_12float_e4m3_tENS5_IJlSC_lEEESJ_SK_NS4_8TiledMMAINS4_8MMA_AtomIJNS4_10MMA_TraitsINS4_25SM100_MMA_F8F6F4_2x1SM_SSEJSJ_SJ_fSF_SG_NS4_17integral_constantINS4_4UMMA5MajorELSR_0EEESS_NSP_INSQ_7ScaleInELST_0EEESU_EEEEEENS4_6LayoutINS5_IJSC_SC_SC_EEENS5_IJNSA_ILi0EEESZ_SZ_EEEEENS5_IJNS4_10UnderscoreES12_S12_EEEEENS4_18SM100_TMA_2SM_LOADENS4_14ComposedLayoutINS4_7SwizzleILi3ELi4ELi3EEENS4_18smem_ptr_flag_bitsILi8EEENSX_INS5_IJNSA_ILi8EEESH_EEENS5_IJSH_SC_EEEEEEEvNS4_8identityES15_S1F_vS1G_EENS_8epilogue10collective18CollectiveEpilogueINS1I_23Sm100TmaWarpSpecializedILi1ELi1ELi160ELb0ELb0EEEJNS5_IJSH_SG_SH_EEENS5_IJNSX_ISH_SC_EENSX_ISG_SC_EEEEESJ_SK_SJ_SK_NS1I_6fusion15FusionCallbacksIS1M_NS1R_17LinearCombinationISJ_fSJ_fLNS_15FloatRoundStyleE2EEES1N_S1Q_JEEENS4_5SM1004TMEM4LOAD26SM100_TMEM_LOAD_32dp32b32xENS4_13SM90_TMA_LOADENS16_INS17_ILi1ELi4ELi3EEES1A_NSX_INS5_IJS1B_NSA_ILi32EEEEEENS5_IJS23_SC_EEEEEEENS4_39AutoVectorizingCopyWithAssumedAlignmentILi128EEENS4_14SM90_TMA_STOREES27_S29_S29_EEEvvEEEEvNT_6ParamsE)
        /*0008*/ 	.word	0x000000ff


	//----- nvinfo : EIATTR_FRAME_SIZE
	.align		4
.L_19:
        /*000c*/ 	.byte	0x04, 0x11
        /*000e*/ 	.short	(.L_21 - .L_20)
	.align		4
.L_20:
        /*0010*/ 	.word	index@($__internal_2_$__cuda_sm10x_tcgen05_guardrail_trap_unallocated_columns_being_dealloced)
        /*0014*/ 	.word	0x00000008


	//----- nvinfo : EIATTR_FRAME_SIZE
	.align		4
.L_21:
        /*0018*/ 	.byte	0x04, 0x11
        /*001a*/ 	.short	(.L_23 - .L_22)
	.align		4
.L_22:
        /*001c*/ 	.word	index@($__internal_1_$__cuda_sm10x_tcgen05_guardrail_trap_phase_invalid_during_alloc)
        /*0020*/ 	.word	0x00000008


	//----- nvinfo : EIATTR_FRAME_SIZE
	.align		4
.L_23:
        /*0024*/ 	.byte	0x04, 0x11
        /*0026*/ 	.short	(.L_25 - .L_24)
	.align		4
.L_24:
        /*0028*/ 	.word	index@($__internal_0_$__cuda_sm10x_tcgen05_guardrail_trap_col_being_dealloced_not_returned_by_alloc)
        /*002c*/ 	.word	0x00000008


	//----- nvinfo : EIATTR_FRAME_SIZE
	.align		4
.L_25:
        /*0030*/ 	.byte	0x04, 0x11
        /*0032*/ 	.short	(.L_27 - .L_26)
	.align		4
.L_26:
        /*0034*/ 	.word	index@(_ZN7cutlass13device_kernelINS_4gemm6kernel13GemmUniversalIN4cute5tupleIJiiiiEEENS1_10collective13CollectiveMmaINS1_35MainloopSm100TmaUmmaWarpSpecializedILi7ELi2ELi3ENS5_IJNS4_1CILi2EEENSA_ILi1EEESC_EEEEENS5_IJNSA_ILi256EEENSA_ILi160EEENSA_ILi128EEEEEENS_12float_e4m3_tENS5_IJlSC_lEEESJ_SK_NS4_8TiledMMAINS4_8MMA_AtomIJNS4_10MMA_TraitsINS4_25SM100_MMA_F8F6F4_2x1SM_SSEJSJ_SJ_fSF_SG_NS4_17integral_constantINS4_4UMMA5MajorELSR_0EEESS_NSP_INSQ_7ScaleInELST_0EEESU_EEEEEENS4_6LayoutINS5_IJSC_SC_SC_EEENS5_IJNSA_ILi0EEESZ_SZ_EEEEENS5_IJNS4_10UnderscoreES12_S12_EEEEENS4_18SM100_TMA_2SM_LOADENS4_14ComposedLayoutINS4_7SwizzleILi3ELi4ELi3EEENS4_18smem_ptr_flag_bitsILi8EEENSX_INS5_IJNSA_ILi8EEESH_EEENS5_IJSH_SC_EEEEEEEvNS4_8identityES15_S1F_vS1G_EENS_8epilogue10collective18CollectiveEpilogueINS1I_23Sm100TmaWarpSpecializedILi1ELi1ELi160ELb0ELb0EEEJNS5_IJSH_SG_SH_EEENS5_IJNSX_ISH_SC_EENSX_ISG_SC_EEEEESJ_SK_SJ_SK_NS1I_6fusion15FusionCallbacksIS1M_NS1R_17LinearCombinationISJ_fSJ_fLNS_15FloatRoundStyleE2EEES1N_S1Q_JEEENS4_5SM1004TMEM4LOAD26SM100_TMEM_LOAD_32dp32b32xENS4_13SM90_TMA_LOADENS16_INS17_ILi1ELi4ELi3EEES1A_NSX_INS5_IJS1B_NSA_ILi32EEEEEENS5_IJS23_SC_EEEEEEENS4_39AutoVectorizingCopyWithAssumedAlignmentILi128EEENS4_14SM90_TMA_STOREES27_S29_S29_EEEvvEEEEvNT_6ParamsE)
        /*0038*/ 	.word	0x00000008


	//----- nvinfo : EIATTR_MIN_STACK_SIZE
	.align		4
.L_27:
        /*003c*/ 	.byte	0x04, 0x12
        /*003e*/ 	.short	(.L_29 - .L_28)
	.align		4
.L_28:
        /*0040*/ 	.word	index@(_ZN7cutlass13device_kernelINS_4gemm6kernel13GemmUniversalIN4cute5tupleIJiiiiEEENS1_10collective13CollectiveMmaINS1_35MainloopSm100TmaUmmaWarpSpecializedILi7ELi2ELi3ENS5_IJNS4_1CILi2EEENSA_ILi1EEESC_EEEEENS5_IJNSA_ILi256EEENSA_ILi160EEENSA_ILi128EEEEEENS_12float_e4m3_tENS5_IJlSC_lEEESJ_SK_NS4_8TiledMMAINS4_8MMA_AtomIJNS4_10MMA_TraitsINS4_25SM100_MMA_F8F6F4_2x1SM_SSEJSJ_SJ_fSF_SG_NS4_17integral_constantINS4_4UMMA5MajorELSR_0EEESS_NSP_INSQ_7ScaleInELST_0EEESU_EEEEEENS4_6LayoutINS5_IJSC_SC_SC_EEENS5_IJNSA_ILi0EEESZ_SZ_EEEEENS5_IJNS4_10UnderscoreES12_S12_EEEEENS4_18SM100_TMA_2SM_LOADENS4_14ComposedLayoutINS4_7SwizzleILi3ELi4ELi3EEENS4_18smem_ptr_flag_bitsILi8EEENSX_INS5_IJNSA_ILi8EEESH_EEENS5_IJSH_SC_EEEEEEEvNS4_8identityES15_S1F_vS1G_EENS_8epilogue10collective18CollectiveEpilogueINS1I_23Sm100TmaWarpSpecializedILi1ELi1ELi160ELb0ELb0EEEJNS5_IJSH_SG_SH_EEENS5_IJNSX_ISH_SC_EENSX_ISG_SC_EEEEESJ_SK_SJ_SK_NS1I_6fusion15FusionCallbacksIS1M_NS1R_17LinearCombinationISJ_fSJ_fLNS_15FloatRoundStyleE2EEES1N_S1Q_JEEENS4_5SM1004TMEM4LOAD26SM100_TMEM_LOAD_32dp32b32xENS4_13SM90_TMA_LOADENS16_INS17_ILi1ELi4ELi3EEES1A_NSX_INS5_IJS1B_NSA_ILi32EEEEEENS5_IJS23_SC_EEEEEEENS4_39AutoVectorizingCopyWithAssumedAlignmentILi128EEENS4_14SM90_TMA_STOREES27_S29_S29_EEEvvEEEEvNT_6ParamsE)
        /*0044*/ 	.word	0x00000008
.L_29:


//--------------------- .nv.compat                --------------------------
	.section	.nv.compat,"",@"SHT_CUDA_COMPAT_INFO"
	.align	4
        /*0000*/ 	.byte	0x02, 0x09, 0x01, 0x00, 0x02, 0x02, 0x02, 0x00, 0x02, 0x05, 0x05, 0x00, 0x03, 0x07, 0x01, 0x01
        /*0010*/ 	.byte	0x02, 0x03, 0x01, 0x00, 0x02, 0x06, 0x01, 0x00, 0x04, 0x0b, 0x08, 0x00, 0x09, 0x00, 0x00, 0x00
        /*0020*/ 	.byte	0x00, 0x00, 0x00, 0x00


//--------------------- .nv.info._ZN7cutlass13device_kernelINS_4gemm6kernel13GemmUniversalIN4cute5tupleIJiiiiEEENS1_10collective13CollectiveMmaINS1_35MainloopSm100TmaUmmaWarpSpecializedILi7ELi2ELi3ENS5_IJNS4_1CILi2EEENSA_ILi1EEESC_EEEEENS5_IJNSA_ILi256EEENSA_ILi160EEENSA_ILi128EEEEEENS_12float_e4m3_tENS5_IJlSC_lEEESJ_SK_NS4_8TiledMMAINS4_8MMA_AtomIJNS4_10MMA_TraitsINS4_25SM100_MMA_F8F6F4_2x1SM_SSEJSJ_SJ_fSF_SG_NS4_17integral_constantINS4_4UMMA5MajorELSR_0EEESS_NSP_INSQ_7ScaleInELST_0EEESU_EEEEEENS4_6LayoutINS5_IJSC_SC_SC_EEENS5_IJNSA_ILi0EEESZ_SZ_EEEEENS5_IJNS4_10UnderscoreES12_S12_EEEEENS4_18SM100_TMA_2SM_LOADENS4_14ComposedLayoutINS4_7SwizzleILi3ELi4ELi3EEENS4_18smem_ptr_flag_bitsILi8EEENSX_INS5_IJNSA_ILi8EEESH_EEENS5_IJSH_SC_EEEEEEEvNS4_8identityES15_S1F_vS1G_EENS_8epilogue10collective18CollectiveEpilogueINS1I_23Sm100TmaWarpSpecializedILi1ELi1ELi160ELb0ELb0EEEJNS5_IJSH_SG_SH_EEENS5_IJNSX_ISH_SC_EENSX_ISG_SC_EEEEESJ_SK_SJ_SK_NS1I_6fusion15FusionCallbacksIS1M_NS1R_17LinearCombinationISJ_fSJ_fLNS_15FloatRoundStyleE2EEES1N_S1Q_JEEENS4_5SM1004TMEM4LOAD26SM100_TMEM_LOAD_32dp32b32xENS4_13SM90_TMA_LOADENS16_INS17_ILi1ELi4ELi3EEES1A_NSX_INS5_IJS1B_NSA_ILi32EEEEEENS5_IJS23_SC_EEEEEEENS4_39AutoVectorizingCopyWithAssumedAlignmentILi128EEENS4_14SM90_TMA_STOREES27_S29_S29_EEEvvEEEEvNT_6ParamsE --------------------------
	.section	.nv.info._ZN7cutlass13device_kernelINS_4gemm6kernel13GemmUniversalIN4cute5tupleIJiiiiEEENS1_10collective13CollectiveMmaINS1_35MainloopSm100TmaUmmaWarpSpecializedILi7ELi2ELi3ENS5_IJNS4_1CILi2EEENSA_ILi1EEESC_EEEEENS5_IJNSA_ILi256EEENSA_ILi160EEENSA_ILi128EEEEEENS_12float_e4m3_tENS5_IJlSC_lEEESJ_SK_NS4_8TiledMMAINS4_8MMA_AtomIJNS4_10MMA_TraitsINS4_25SM100_MMA_F8F6F4_2x1SM_SSEJSJ_SJ_fSF_SG_NS4_17integral_constantINS4_4UMMA5MajorELSR_0EEESS_NSP_INSQ_7ScaleInELST_0EEESU_EEEEEENS4_6LayoutINS5_IJSC_SC_SC_EEENS5_IJNSA_ILi0EEESZ_SZ_EEEEENS5_IJNS4_10UnderscoreES12_S12_EEEEENS4_18SM100_TMA_2SM_LOADENS4_14ComposedLayoutINS4_7SwizzleILi3ELi4ELi3EEENS4_18smem_ptr_flag_bitsILi8EEENSX_INS5_IJNSA_ILi8EEESH_EEENS5_IJSH_SC_EEEEEEEvNS4_8identityES15_S1F_vS1G_EENS_8epilogue10collective18CollectiveEpilogueINS1I_23Sm100TmaWarpSpecializedILi1ELi1ELi160ELb0ELb0EEEJNS5_IJSH_SG_SH_EEENS5_IJNSX_ISH_SC_EENSX_ISG_SC_EEEEESJ_SK_SJ_SK_NS1I_6fusion15FusionCallbacksIS1M_NS1R_17LinearCombinationISJ_fSJ_fLNS_15FloatRoundStyleE2EEES1N_S1Q_JEEENS4_5SM1004TMEM4LOAD26SM100_TMEM_LOAD_32dp32b32xENS4_13SM90_TMA_LOADENS16_INS17_ILi1ELi4ELi3EEES1A_NSX_INS5_IJS1B_NSA_ILi32EEEEEENS5_IJS23_SC_EEEEEEENS4_39AutoVectorizingCopyWithAssumedAlignmentILi128EEENS4_14SM90_TMA_STOREES27_S29_S29_EEEvvEEEEvNT_6ParamsE,"",@"SHT_CUDA_INFO"
	.sectionflags	@""
	.align	4


	//----- nvinfo : EIATTR_CUDA_API_VERSION
	.align		4
        /*0000*/ 	.byte	0x04, 0x37
        /*0002*/ 	.short	(.L_31 - .L_30)
.L_30:
        /*0004*/ 	.word	0x00000082


	//----- nvinfo : EIATTR_KPARAM_INFO
	.align		4
.L_31:
        /*0008*/ 	.byte	0x04, 0x17
        /*000a*/ 	.short	(.L_33 - .L_32)
.L_32:
        /*000c*/ 	.word	0x00000000
        /*0010*/ 	.short	0x0000
        /*0012*/ 	.short	0x0000
        /*0014*/ 	.byte	0x00, 0xf0, 0x01, 0x20


	//----- nvinfo : EIATTR_AT_ENTRY_FRAGMENTS
	.align		4
.L_33:
        /*0018*/ 	.byte	0x04, 0x4f
        /*001a*/ 	.short	(.L_35 - .L_34)


	//   ....[0]....
.L_34:
        /*001c*/ 	.word	0x00000007


	//----- nvinfo : EIATTR_RESERVED_SMEM_USED
	.align		4
.L_35:
        /*0020*/ 	.byte	0x01, 0x41
	.zero		2


	//----- nvinfo : EIATTR_SPARSE_MMA_MASK
	.align		4
        /*0024*/ 	.byte	0x03, 0x50
        /*0026*/ 	.short	0x0000


	//----- nvinfo : EIATTR_TCGEN05_2CTA_USED
	.align		4
        /*0028*/ 	.byte	0x01, 0x52
	.zero		2


	//----- nvinfo : EIATTR_MAXREG_COUNT
	.align		4
        /*002c*/ 	.byte	0x03, 0x1b
        /*002e*/ 	.short	0x00ff


	//----- nvinfo : EIATTR_NUM_BARRIERS
	.align		4
        /*0030*/ 	.byte	0x02, 0x4c
        /*0032*/ 	.byte	0x07
	.zero		1


	//----- nvinfo : EIATTR_EXTERNS
	.align		4
        /*0034*/ 	.byte	0x04, 0x0f
        /*0036*/ 	.short	(.L_37 - .L_36)


	//   ....[0]....
	.align		4
.L_36:
        /*0038*/ 	.word	index@(__assertfail)


	//----- nvinfo : EIATTR_ANNOTATIONS
	.align		4
.L_37:
        /*003c*/ 	.byte	0x04, 0x55
        /*003e*/ 	.short	(.L_39 - .L_38)


	//   ....[0]....
.L_38:
        /*0040*/ 	.word	0x00000001
        /*0044*/ 	.byte	0xe0, 0x00, 0x00, 0x00, 0x01, 0x00, 0x00, 0x00, 0x80, 0x01, 0x00, 0x00, 0x01, 0x00, 0x00, 0x00
        /*0054*/ 	.byte	0xc0, 0x01, 0x00, 0x00, 0x01, 0x00, 0x00, 0x00, 0x20, 0x4d, 0x00, 0x00, 0x01, 0x00, 0x00, 0x00
        /*0064*/ 	.byte	0xd0, 0x4d, 0x00, 0x00, 0x01, 0x00, 0x00, 0x00, 0x70, 0x52, 0x00, 0x00, 0x01, 0x00, 0x00, 0x00
        /*0074*/ 	.byte	0xa0, 0x5c, 0x00, 0x00, 0x01, 0x00, 0x00, 0x00, 0x30, 0x5e, 0x00, 0x00, 0x01, 0x00, 0x00, 0x00
        /*0084*/ 	.byte	0x20, 0x5f, 0x00, 0x00, 0x01, 0x00, 0x00, 0x00, 0xc0, 0x63, 0x00, 0x00, 0x01, 0x00, 0x00, 0x00
        /*0094*/ 	.byte	0x80, 0x66, 0x00, 0x00


	//----- nvinfo : EIATTR_MERCURY_ISA_VERSION
	.align		4
.L_39:
        /*0098*/ 	.byte	0x03, 0x5f
        /*009a*/ 	.short	0x0101


	//----- nvinfo : EIATTR_INT_WARP_WIDE_INSTR_OFFSETS
	.align		4
        /*009c*/ 	.byte	0x04, 0x31
        /*009e*/ 	.short	(.L_41 - .L_40)


	//   ....[0]....
.L_40:
        /*00a0*/ 	.word	0x00000d40


	//   ....[1]....
        /*00a4*/ 	.word	0x00000de0


	//   ....[2]....
        /*00a8*/ 	.word	0x00004290


	//   ....[3]....
        /*00ac*/ 	.word	0x000042c0


	//   ....[4]....
        /*00b0*/ 	.word	0x000042e0


	//   ....[5]....
        /*00b4*/ 	.word	0x00004f10


	//   ....[6]....
        /*00b8*/ 	.word	0x00004f90


	//   ....[7]....
        /*00bc*/ 	.word	0x00004ff0


	//   ....[8]....
        /*00c0*/ 	.word	0x00005050


	//   ....[9]....
        /*00c4*/ 	.word	0x00005110


	//   ....[10]....
        /*00c8*/ 	.word	0x00005130


	//----- nvinfo : EIATTR_COOP_GROUP_MASK_REGIDS
	.align		4
.L_41:
        /*00cc*/ 	.byte	0x04, 0x29
        /*00ce*/ 	.short	(.L_43 - .L_42)


	//   ....[0]....
.L_42:
        /*00d0*/ 	.word	0xffffffff


	//   ....[1]....
        /*00d4*/ 	.word	0xffffffff


	//   ....[2]....
        /*00d8*/ 	.word	0xffffffff


	//   ....[3]....
        /*00dc*/ 	.word	0xffffffff


	//   ....[4]....
        /*00e0*/ 	.word	0xffffffff


	//   ....[5]....
        /*00e4*/ 	.word	0xffffffff


	//   ....[6]....
        /*00e8*/ 	.word	0xffffffff


	//   ....[7]....
        /*00ec*/ 	.word	0xffffffff


	//   ....[8]....
        /*00f0*/ 	.word	0xffffffff


	//   ....[9]....
        /*00f4*/ 	.word	0xffffffff


	//   ....[10]....
        /*00f8*/ 	.word	0xffffffff


	//   ....[11]....
        /*00fc*/ 	.word	0xffffffff


	//   ....[12]....
        /*0100*/ 	.word	0xffffffff


	//   ....[13]....
        /*0104*/ 	.word	0xffffffff


	//----- nvinfo : EIATTR_COOP_GROUP_INSTR_OFFSETS
	.align		4
.L_43:
        /*0108*/ 	.byte	0x04, 0x28
        /*010a*/ 	.short	(.L_45 - .L_44)


	//   ....[0]....
.L_44:
        /*010c*/ 	.word	0x000000b0


	//   ....[1]....
        /*0110*/ 	.word	0x00000550


	//   ....[2]....
        /*0114*/ 	.word	0x00000730


	//   ....[3]....
        /*0118*/ 	.word	0x00000860


	//   ....[4]....
        /*011c*/ 	.word	0x00000950


	//   ....[5]....
        /*0120*/ 	.word	0x00000ab0


	//   ....[6]....
        /*0124*/ 	.word	0x00000c20


	//   ....[7]....
        /*0128*/ 	.word	0x00000e60


	//   ....[8]....
        /*012c*/ 	.word	0x000020b0


	//   ....[9]....
        /*0130*/ 	.word	0x00003100


	//   ....[10]....
        /*0134*/ 	.word	0x000035d0


	//   ....[11]....
        /*0138*/ 	.word	0x00003600


	//   ....[12]....
        /*013c*/ 	.word	0x00004190


	//   ....[13]....
        /*0140*/ 	.word	0x000043a0


	//----- nvinfo : EIATTR_VRC_CTA_INIT_COUNT
	.align		4
.L_45:
        /*0144*/ 	.byte	0x02, 0x4a
        /*0146*/ 	.byte	0x80
	.zero		1


	//----- nvinfo : EIATTR_SYSCALL_OFFSETS
	.align		4
        /*0148*/ 	.byte	0x04, 0x46
        /*014a*/ 	.short	(.L_47 - .L_46)


	//   ....[0]....
.L_46:
        /*014c*/ 	.word	0x00005b40


	//   ....[1]....
        /*0150*/ 	.word	0x00005c70


	//   ....[2]....
        /*0154*/ 	.word	0x00006840


	//   ....[3]....
        /*0158*/ 	.word	0x000069b0


	//   ....[4]....
        /*015c*/ 	.word	0x00006b20


	//   ....[5]....
        /*0160*/ 	.word	0x00006c90


	//   ....[6]....
        /*0164*/ 	.word	0x00006e00


	//----- nvinfo : EIATTR_MBARRIER_INSTR_OFFSETS
	.align		4
.L_47:
        /*0168*/ 	.byte	0x04, 0x39
        /*016a*/ 	.short	(.L_49 - .L_48)


	//   ....[0]....
.L_48:
        /*016c*/ 	.word	0x00000640
        /*0170*/ 	.word	0x000000ff
        /*0174*/ 	.word	0x00000000
        /*0178*/ 	.short	0x0100
        /*017a*/ 	.byte	0x04
	.zero		1


	//   ....[1]....
        /*017c*/ 	.word	0x00000650
        /*0180*/ 	.word	0x000000ff
        /*0184*/ 	.word	0x00000038
        /*0188*/ 	.short	0x0100
        /*018a*/ 	.byte	0x04
	.zero		1


	//   ....[2]....
        /*018c*/ 	.word	0x00000660
        /*0190*/ 	.word	0x000000ff
        /*0194*/ 	.word	0x00000008
        /*0198*/ 	.short	0x0100
        /*019a*/ 	.byte	0x04
	.zero		1


	//   ....[3]....
        /*019c*/ 	.word	0x00000670
        /*01a0*/ 	.word	0x000000ff
        /*01a4*/ 	.word	0x00000040
        /*01a8*/ 	.short	0x0100
        /*01aa*/ 	.byte	0x04
	.zero		1


	//   ....[4]....
        /*01ac*/ 	.word	0x00000680
        /*01b0*/ 	.word	0x000000ff
        /*01b4*/ 	.word	0x00000010
        /*01b8*/ 	.short	0x0100
        /*01ba*/ 	.byte	0x04
	.zero		1


	//   ....[5]....
        /*01bc*/ 	.word	0x00000690
        /*01c0*/ 	.word	0x000000ff
        /*01c4*/ 	.word	0x00000048
        /*01c8*/ 	.short	0x0100
        /*01ca*/ 	.byte	0x04
	.zero		1


	//   ....[6]....
        /*01cc*/ 	.word	0x000006a0
        /*01d0*/ 	.word	0x000000ff
        /*01d4*/ 	.word	0x00000018
        /*01d8*/ 	.short	0x0100
        /*01da*/ 	.byte	0x04
	.zero		1


	//   ....[7]....
        /*01dc*/ 	.word	0x000006b0
        /*01e0*/ 	.word	0x000000ff
        /*01e4*/ 	.word	0x00000050
        /*01e8*/ 	.short	0x0100
        /*01ea*/ 	.byte	0x04
	.zero		1


	//   ....[8]....
        /*01ec*/ 	.word	0x000006c0
        /*01f0*/ 	.word	0x000000ff
        /*01f4*/ 	.word	0x00000020
        /*01f8*/ 	.short	0x0100
        /*01fa*/ 	.byte	0x04
	.zero		1


	//   ....[9]....
        /*01fc*/ 	.word	0x000006d0
        /*0200*/ 	.word	0x000000ff
        /*0204*/ 	.word	0x00000058
        /*0208*/ 	.short	0x0100
        /*020a*/ 	.byte	0x04
	.zero		1


	//   ....[10]....
        /*020c*/ 	.word	0x000006e0
        /*0210*/ 	.word	0x000000ff
        /*0214*/ 	.word	0x00000028
        /*0218*/ 	.short	0x0100
        /*021a*/ 	.byte	0x04
	.zero		1


	//   ....[11]....
        /*021c*/ 	.word	0x000006f0
        /*0220*/ 	.word	0x000000ff
        /*0224*/ 	.word	0x00000060
        /*0228*/ 	.short	0x0100
        /*022a*/ 	.byte	0x04
	.zero		1


	//   ....[12]....
        /*022c*/ 	.word	0x00000700
        /*0230*/ 	.word	0x000000ff
        /*0234*/ 	.word	0x00000030
        /*0238*/ 	.short	0x0100
        /*023a*/ 	.byte	0x04
	.zero		1


	//   ....[13]....
        /*023c*/ 	.word	0x00000710
        /*0240*/ 	.word	0x000000ff
        /*0244*/ 	.word	0x00000068
        /*0248*/ 	.short	0x0100
        /*024a*/ 	.byte	0x04
	.zero		1


	//   ....[14]....
        /*024c*/ 	.word	0x00000830
        /*0250*/ 	.word	0x000000ff
        /*0254*/ 	.word	0x00000070
        /*0258*/ 	.short	0x0100
        /*025a*/ 	.byte	0x04
	.zero		1


	//   ....[15]....
        /*025c*/ 	.word	0x00000840
        /*0260*/ 	.word	0x000000ff
        /*0264*/ 	.word	0x00000078
        /*0268*/ 	.short	0x0100
        /*026a*/ 	.byte	0x04
	.zero		1


	//   ....[16]....
        /*026c*/ 	.word	0x00000920
        /*0270*/ 	.word	0x000000ff
        /*0274*/ 	.word	0x00000080
        /*0278*/ 	.short	0x0100
        /*027a*/ 	.byte	0x04
	.zero		1


	//   ....[17]....
        /*027c*/ 	.word	0x00000930
        /*0280*/ 	.word	0x000000ff
        /*0284*/ 	.word	0x00000088
        /*0288*/ 	.short	0x0100
        /*028a*/ 	.byte	0x04
	.zero		1


	//   ....[18]....
        /*028c*/ 	.word	0x00000a60
        /*0290*/ 	.word	0x000000ff
        /*0294*/ 	.word	0x00000090
        /*0298*/ 	.short	0x0100
        /*029a*/ 	.byte	0x04
	.zero		1


	//   ....[19]....
        /*029c*/ 	.word	0x00000a70
        /*02a0*/ 	.word	0x000000ff
        /*02a4*/ 	.word	0x000000a0
        /*02a8*/ 	.short	0x0100
        /*02aa*/ 	.byte	0x04
	.zero		1


	//   ....[20]....
        /*02ac*/ 	.word	0x00000a80
        /*02b0*/ 	.word	0x000000ff
        /*02b4*/ 	.word	0x00000098
        /*02b8*/ 	.short	0x0100
        /*02ba*/ 	.byte	0x04
	.zero		1


	//   ....[21]....
        /*02bc*/ 	.word	0x00000a90
        /*02c0*/ 	.word	0x000000ff
        /*02c4*/ 	.word	0x000000a8
        /*02c8*/ 	.short	0x0100
        /*02ca*/ 	.byte	0x04
	.zero		1


	//   ....[22]....
        /*02cc*/ 	.word	0x00000bb0
        /*02d0*/ 	.word	0x000000ff
        /*02d4*/ 	.word	0x000000b0
        /*02d8*/ 	.short	0x0100
        /*02da*/ 	.byte	0x04
	.zero		1


	//   ....[23]....
        /*02dc*/ 	.word	0x00000bc0
        /*02e0*/ 	.word	0x000000ff
        /*02e4*/ 	.word	0x000000c8
        /*02e8*/ 	.short	0x0100
        /*02ea*/ 	.byte	0x04
	.zero		1


	//   ....[24]....
        /*02ec*/ 	.word	0x00000bd0
        /*02f0*/ 	.word	0x000000ff
        /*02f4*/ 	.word	0x000000b8
        /*02f8*/ 	.short	0x0100
        /*02fa*/ 	.byte	0x04
	.zero		1


	//   ....[25]....
        /*02fc*/ 	.word	0x00000be0
        /*0300*/ 	.word	0x000000ff
        /*0304*/ 	.word	0x000000d0
        /*0308*/ 	.short	0x0100
        /*030a*/ 	.byte	0x04
	.zero		1


	//   ....[26]....
        /*030c*/ 	.word	0x00000bf0
        /*0310*/ 	.word	0x000000ff
        /*0314*/ 	.word	0x000000c0
        /*0318*/ 	.short	0x0100
        /*031a*/ 	.byte	0x04
	.zero		1


	//   ....[27]....
        /*031c*/ 	.word	0x00000c00
        /*0320*/ 	.word	0x000000ff
        /*0324*/ 	.word	0x000000d8
        /*0328*/ 	.short	0x0100
        /*032a*/ 	.byte	0x04
	.zero		1


	//   ....[28]....
        /*032c*/ 	.word	0x00000cf0
        /*0330*/ 	.word	0x000000ff
        /*0334*/ 	.word	0x000000e0
        /*0338*/ 	.short	0x0100
        /*033a*/ 	.byte	0x04
	.zero		1


	//   ....[29]....
        /*033c*/ 	.word	0x00000d00
        /*0340*/ 	.word	0x000000ff
        /*0344*/ 	.word	0x000000f0
        /*0348*/ 	.short	0x0100
        /*034a*/ 	.byte	0x04
	.zero		1


	//   ....[30]....
        /*034c*/ 	.word	0x00000d10
        /*0350*/ 	.word	0x000000ff
        /*0354*/ 	.word	0x000000e8
        /*0358*/ 	.short	0x0100
        /*035a*/ 	.byte	0x04
	.zero		1


	//   ....[31]....
        /*035c*/ 	.word	0x00000d20
        /*0360*/ 	.word	0x000000ff
        /*0364*/ 	.word	0x000000f8
        /*0368*/ 	.short	0x0100
        /*036a*/ 	.byte	0x04
	.zero		1


	//   ....[32]....
        /*036c*/ 	.word	0x00000e20
        /*0370*/ 	.word	0x000000ff
        /*0374*/ 	.word	0x00000100
        /*0378*/ 	.short	0x0100
        /*037a*/ 	.byte	0x04
	.zero		1


	//   ....[33]....
        /*037c*/ 	.word	0x000018e0
        /*0380*/ 	.word	0x00000000
        /*0384*/ 	.word	0x000000f0
        /*0388*/ 	.short	0x010a
        /*038a*/ 	.byte	0xff
	.zero		1


	//   ....[34]....
        /*038c*/ 	.word	0x00001910
        /*0390*/ 	.word	0x00000000
        /*0394*/ 	.word	0x000000e0
        /*0398*/ 	.short	0x0101
        /*039a*/ 	.byte	0xff
	.zero		1


	//   ....[35]....
        /*039c*/ 	.word	0x000019e0
        /*03a0*/ 	.word	0x000000ff
        /*03a4*/ 	.word	0x00000038
        /*03a8*/ 	.short	0x010a
        /*03aa*/ 	.byte	0x06
	.zero		1


	//   ....[36]....
        /*03ac*/ 	.word	0x00001ab0
        /*03b0*/ 	.word	0x000000ff
        /*03b4*/ 	.word	0x00000038
        /*03b8*/ 	.short	0x010a
        /*03ba*/ 	.byte	0x21
	.zero		1


	//   ....[37]....
        /*03bc*/ 	.word	0x00001c60
        /*03c0*/ 	.word	0x000000ff
        /*03c4*/ 	.word	0x00000038
        /*03c8*/ 	.short	0x010a
        /*03ca*/ 	.byte	0x08
	.zero		1


	//   ....[38]....
        /*03cc*/ 	.word	0x00001d60
        /*03d0*/ 	.word	0x000000ff
        /*03d4*/ 	.word	0x00000088
        /*03d8*/ 	.short	0x0101
        /*03da*/ 	.byte	0x04
	.zero		1


	//   ....[39]....
        /*03dc*/ 	.word	0x00001d80
        /*03e0*/ 	.word	0x000000ff
        /*03e4*/ 	.word	0x00000038
        /*03e8*/ 	.short	0x010a
        /*03ea*/ 	.byte	0x06
	.zero		1


	//   ....[40]....
        /*03ec*/ 	.word	0x00001e00
        /*03f0*/ 	.word	0x000000ff
        /*03f4*/ 	.word	0x00000038
        /*03f8*/ 	.short	0x010a
        /*03fa*/ 	.byte	0x11
	.zero		1


	//   ....[41]....
        /*03fc*/ 	.word	0x00001f90
        /*0400*/ 	.word	0x000000ff
        /*0404*/ 	.word	0x00000038
        /*0408*/ 	.short	0x010a
        /*040a*/ 	.byte	0x08
	.zero		1


	//   ....[42]....
        /*040c*/ 	.word	0x000020e0
        /*0410*/ 	.word	0x00000003
        /*0414*/ 	.word	0x00000090
        /*0418*/ 	.short	0x010a
        /*041a*/ 	.byte	0xff
	.zero		1


	//   ....[43]....
        /*041c*/ 	.word	0x00002230
        /*0420*/ 	.word	0x00000000
        /*0424*/ 	.word	0x00000000
        /*0428*/ 	.short	0x0101
        /*042a*/ 	.byte	0xff
	.zero		1


	//   ....[44]....
        /*042c*/ 	.word	0x000027d0
        /*0430*/ 	.word	0x000000ff
        /*0434*/ 	.word	0x00000000
        /*0438*/ 	.short	0x010a
        /*043a*/ 	.byte	0x04
	.zero		1


	//   ....[45]....
        /*043c*/ 	.word	0x00002860
        /*0440*/ 	.word	0x000000ff
        /*0444*/ 	.word	0x00000000
        /*0448*/ 	.short	0x010a
        /*044a*/ 	.byte	0x05
	.zero		1


	//   ....[46]....
        /*044c*/ 	.word	0x000028f0
        /*0450*/ 	.word	0x000000ff
        /*0454*/ 	.word	0x00000000
        /*0458*/ 	.short	0x010a
        /*045a*/ 	.byte	0x05
	.zero		1


	//   ....[47]....
        /*045c*/ 	.word	0x00002980
        /*0460*/ 	.word	0x000000ff
        /*0464*/ 	.word	0x00000000
        /*0468*/ 	.short	0x010a
        /*046a*/ 	.byte	0x05
	.zero		1


	//   ....[48]....
        /*046c*/ 	.word	0x00002a10
        /*0470*/ 	.word	0x000000ff
        /*0474*/ 	.word	0x00000000
        /*0478*/ 	.short	0x010a
        /*047a*/ 	.byte	0x05
	.zero		1


	//   ....[49]....
        /*047c*/ 	.word	0x00002aa0
        /*0480*/ 	.word	0x000000ff
        /*0484*/ 	.word	0x00000000
        /*0488*/ 	.short	0x010a
        /*048a*/ 	.byte	0x05
	.zero		1


	//   ....[50]....
        /*048c*/ 	.word	0x00002b40
        /*0490*/ 	.word	0x00000000
        /*0494*/ 	.word	0x00000000
        /*0498*/ 	.short	0x010a
        /*049a*/ 	.byte	0xff
	.zero		1


	//   ....[51]....
        /*049c*/ 	.word	0x00002c60
        /*04a0*/ 	.word	0x00000002
        /*04a4*/ 	.word	0x000000e0
        /*04a8*/ 	.short	0x010a
        /*04aa*/ 	.byte	0xff
	.zero		1


	//   ....[52]....
        /*04ac*/ 	.word	0x00002cd0
        /*04b0*/ 	.word	0x00000002
        /*04b4*/ 	.word	0x00000000
        /*04b8*/ 	.short	0x0101
        /*04ba*/ 	.byte	0xff
	.zero		1


	//   ....[53]....
        /*04bc*/ 	.word	0x00002cf0
        /*04c0*/ 	.word	0x000000ff
        /*04c4*/ 	.word	0x000000a0
        /*04c8*/ 	.short	0x010a
        /*04ca*/ 	.byte	0x04
	.zero		1


	//   ....[54]....
        /*04cc*/ 	.word	0x00002e10
        /*04d0*/ 	.word	0x00000002
        /*04d4*/ 	.word	0x00000090
        /*04d8*/ 	.short	0x010a
        /*04da*/ 	.byte	0xff
	.zero		1


	//   ....[55]....
        /*04dc*/ 	.word	0x00002f10
        /*04e0*/ 	.word	0x00000002
        /*04e4*/ 	.word	0x00000000
        /*04e8*/ 	.short	0x0101
        /*04ea*/ 	.byte	0xff
	.zero		1


	//   ....[56]....
        /*04ec*/ 	.word	0x00002fa0
        /*04f0*/ 	.word	0x000000ff
        /*04f4*/ 	.word	0x000000a0
        /*04f8*/ 	.short	0x0106
        /*04fa*/ 	.byte	0x04
	.zero		1


	//   ....[57]....
        /*04fc*/ 	.word	0x00002fc0
        /*0500*/ 	.word	0x000000ff
        /*0504*/ 	.word	0x000000a0
        /*0508*/ 	.short	0x010a
        /*050a*/ 	.byte	0x04
	.zero		1


	//   ....[58]....
        /*050c*/ 	.word	0x00003050
        /*0510*/ 	.word	0x000000ff
        /*0514*/ 	.word	0x000000a0
        /*0518*/ 	.short	0x0106
        /*051a*/ 	.byte	0x07
	.zero		1


	//   ....[59]....
        /*051c*/ 	.word	0x00003090
        /*0520*/ 	.word	0x00000000
        /*0524*/ 	.word	0x000000a0
        /*0528*/ 	.short	0x010a
        /*052a*/ 	.byte	0xff
	.zero		1


	//   ....[60]....
        /*052c*/ 	.word	0x000032d0
        /*0530*/ 	.word	0x000000ff
        /*0534*/ 	.word	0x00000008
        /*0538*/ 	.short	0x010a
        /*053a*/ 	.byte	0x06
	.zero		1


	//   ....[61]....
        /*053c*/ 	.word	0x000032f0
        /*0540*/ 	.word	0x000000ff
        /*0544*/ 	.word	0x00000008
        /*0548*/ 	.short	0x010a
        /*054a*/ 	.byte	0x06
	.zero		1


	//   ....[62]....
        /*054c*/ 	.word	0x00003480
        /*0550*/ 	.word	0x000000ff
        /*0554*/ 	.word	0x00000008
        /*0558*/ 	.short	0x010a
        /*055a*/ 	.byte	0x06
	.zero		1


	//   ....[63]....
        /*055c*/ 	.word	0x000034a0
        /*0560*/ 	.word	0x000000ff
        /*0564*/ 	.word	0x00000008
        /*0568*/ 	.short	0x010a
        /*056a*/ 	.byte	0x06
	.zero		1


	//   ....[64]....
        /*056c*/ 	.word	0x00003560
        /*0570*/ 	.word	0x000000ff
        /*0574*/ 	.word	0x00000000
        /*0578*/ 	.short	0x0101
        /*057a*/ 	.byte	0x04
	.zero		1


	//   ....[65]....
        /*057c*/ 	.word	0x000038a0
        /*0580*/ 	.word	0x00000000
        /*0584*/ 	.word	0x00000090
        /*0588*/ 	.short	0x010a
        /*058a*/ 	.byte	0xff
	.zero		1


	//   ....[66]....
        /*058c*/ 	.word	0x00003960
        /*0590*/ 	.word	0x00000000
        /*0594*/ 	.word	0x00000000
        /*0598*/ 	.short	0x0101
        /*059a*/ 	.byte	0xff
	.zero		1


	//   ....[67]....
        /*059c*/ 	.word	0x00003a10
        /*05a0*/ 	.word	0x000000ff
        /*05a4*/ 	.word	0x00000000
        /*05a8*/ 	.short	0x010a
        /*05aa*/ 	.byte	0x05
	.zero		1


	//   ....[68]....
        /*05ac*/ 	.word	0x00003a20
        /*05b0*/ 	.word	0x000000ff
        /*05b4*/ 	.word	0x000000c8
        /*05b8*/ 	.short	0x010a
        /*05ba*/ 	.byte	0x1f
	.zero		1


	//   ....[69]....
        /*05bc*/ 	.word	0x00003ad0
        /*05c0*/ 	.word	0x000000ff
        /*05c4*/ 	.word	0x00000000
        /*05c8*/ 	.short	0x010a
        /*05ca*/ 	.byte	0x07
	.zero		1


	//   ....[70]....
        /*05cc*/ 	.word	0x00003c00
        /*05d0*/ 	.word	0x000000ff
        /*05d4*/ 	.word	0x00000000
        /*05d8*/ 	.short	0x010a
        /*05da*/ 	.byte	0x06
	.zero		1


	//   ....[71]....
        /*05dc*/ 	.word	0x00003f10
        /*05e0*/ 	.word	0x000000ff
        /*05e4*/ 	.word	0x00000000
        /*05e8*/ 	.short	0x010a
        /*05ea*/ 	.byte	0x04
	.zero		1


	//   ....[72]....
        /*05ec*/ 	.word	0x00003fa0
        /*05f0*/ 	.word	0x000000ff
        /*05f4*/ 	.word	0x00000000
        /*05f8*/ 	.short	0x010a
        /*05fa*/ 	.byte	0x05
	.zero		1


	//   ....[73]....
        /*05fc*/ 	.word	0x00004040
        /*0600*/ 	.word	0x00000000
        /*0604*/ 	.word	0x00000000
        /*0608*/ 	.short	0x010a
        /*060a*/ 	.byte	0xff
	.zero		1


	//   ....[74]....
        /*060c*/ 	.word	0x00004080
        /*0610*/ 	.word	0x00000000
        /*0614*/ 	.word	0x00000000
        /*0618*/ 	.short	0x010a
        /*061a*/ 	.byte	0xff
	.zero		1


	//   ....[75]....
        /*061c*/ 	.word	0x000040f0
        /*0620*/ 	.word	0x000000ff
        /*0624*/ 	.word	0x00000000
        /*0628*/ 	.short	0x0101
        /*062a*/ 	.byte	0x04
	.zero		1


	//   ....[76]....
        /*062c*/ 	.word	0x00004130
        /*0630*/ 	.word	0x000000ff
        /*0634*/ 	.word	0x00000100
        /*0638*/ 	.short	0x010a
        /*063a*/ 	.byte	0x1b
	.zero		1


	//   ....[77]....
        /*063c*/ 	.word	0x00004180
        /*0640*/ 	.word	0x000000ff
        /*0644*/ 	.word	0x00000000
        /*0648*/ 	.short	0x0101
        /*064a*/ 	.byte	0x04
	.zero		1


	//   ....[78]....
        /*064c*/ 	.word	0x00004630
        /*0650*/ 	.word	0x00000003
        /*0654*/ 	.word	0x00000090
        /*0658*/ 	.short	0x010a
        /*065a*/ 	.byte	0xff
	.zero		1


	//   ....[79]....
        /*065c*/ 	.word	0x000047a0
        /*0660*/ 	.word	0x00000000
        /*0664*/ 	.word	0x00000000
        /*0668*/ 	.short	0x0101
        /*066a*/ 	.byte	0xff
	.zero		1


	//   ....[80]....
        /*066c*/ 	.word	0x00004c60
        /*0670*/ 	.word	0x000000ff
        /*0674*/ 	.word	0x00000088
        /*0678*/ 	.short	0x010a
        /*067a*/ 	.byte	0x1d
	.zero		1


	//   ....[81]....
        /*067c*/ 	.word	0x00004e30
        /*0680*/ 	.word	0x000000ff
        /*0684*/ 	.word	0x00000078
        /*0688*/ 	.short	0x010a
        /*068a*/ 	.byte	0x1d
	.zero		1


	//   ....[82]....
        /*068c*/ 	.word	0x00005150
        /*0690*/ 	.word	0x000000ff
        /*0694*/ 	.word	0x00000070
        /*0698*/ 	.short	0x010b
        /*069a*/ 	.byte	0x1d
	.zero		1


	//   ....[83]....
        /*069c*/ 	.word	0x00005160
        /*06a0*/ 	.word	0x000000ff
        /*06a4*/ 	.word	0x00000000
        /*06a8*/ 	.short	0x0101
        /*06aa*/ 	.byte	0x2c
	.zero		1


	//   ....[84]....
        /*06ac*/ 	.word	0x000051a0
        /*06b0*/ 	.word	0x00000000
        /*06b4*/ 	.word	0x00000078
        /*06b8*/ 	.short	0x010a
        /*06ba*/ 	.byte	0xff
	.zero		1


	//   ....[85]....
        /*06bc*/ 	.word	0x000053b0
        /*06c0*/ 	.word	0x000000ff
        /*06c4*/ 	.word	0x00000090
        /*06c8*/ 	.short	0x010a
        /*06ca*/ 	.byte	0x04
	.zero		1


	//   ....[86]....
        /*06cc*/ 	.word	0x00005480
        /*06d0*/ 	.word	0x000000ff
        /*06d4*/ 	.word	0x00000000
        /*06d8*/ 	.short	0x0101
        /*06da*/ 	.byte	0x04
	.zero		1


	//   ....[87]....
        /*06dc*/ 	.word	0x00006150
        /*06e0*/ 	.word	0x000000ff
        /*06e4*/ 	.word	0x00000070
        /*06e8*/ 	.short	0x010a
        /*06ea*/ 	.byte	0x2c
	.zero		1


	//   ....[88]....
        /*06ec*/ 	.word	0x00006160
        /*06f0*/ 	.word	0x00000011
        /*06f4*/ 	.word	0x000000b0
        /*06f8*/ 	.short	0x010a
        /*06fa*/ 	.byte	0xff
	.zero		1


	//   ....[89]....
        /*06fc*/ 	.word	0x00006390
        /*0700*/ 	.word	0x000000ff
        /*0704*/ 	.word	0x00000070
        /*0708*/ 	.short	0x010a
        /*070a*/ 	.byte	0x2c
	.zero		1


	//   ....[90]....
        /*070c*/ 	.word	0x00006660
        /*0710*/ 	.word	0x000000ff
        /*0714*/ 	.word	0x00000000
        /*0718*/ 	.short	0x0101
        /*071a*/ 	.byte	0x04
	.zero		1


	//   ....[91]....
        /*071c*/ 	.word	0x00006720
        /*0720*/ 	.word	0x00000011
        /*0724*/ 	.word	0x000000b0
        /*0728*/ 	.short	0x010a
        /*072a*/ 	.byte	0xff
	.zero		1


	//   ....[92]....
        /*072c*/ 	.word	0x00007e40
        /*0730*/ 	.word	0x000000aa
        /*0734*/ 	.word	0x00000000
        /*0738*/ 	.short	0x0101
        /*073a*/ 	.byte	0xff
	.zero		1


	//   ....[93]....
        /*073c*/ 	.word	0x00009cb0
        /*0740*/ 	.word	0x00000000
        /*0744*/ 	.word	0x000000f0
        /*0748*/ 	.short	0x010a
        /*074a*/ 	.byte	0xff
	.zero		1


	//   ....[94]....
        /*074c*/ 	.word	0x00009d10
        /*0750*/ 	.word	0x00000000
        /*0754*/ 	.word	0x00000038
        /*0758*/ 	.short	0x010a
        /*075a*/ 	.byte	0xff
	.zero		1


	//   ....[95]....
        /*075c*/ 	.word	0x00009d70
        /*0760*/ 	.word	0x00000000
        /*0764*/ 	.word	0x00000038
        /*0768*/ 	.short	0x010a
        /*076a*/ 	.byte	0xff
	.zero		1


	//   ....[96]....
        /*076c*/ 	.word	0x00009dc0
        /*0770*/ 	.word	0x00000003
        /*0774*/ 	.word	0x00000090
        /*0778*/ 	.short	0x010a
        /*077a*/ 	.byte	0xff
	.zero		1


	//   ....[97]....
        /*077c*/ 	.word	0x00009e20
        /*0780*/ 	.word	0x00000000
        /*0784*/ 	.word	0x00000000
        /*0788*/ 	.short	0x010a
        /*078a*/ 	.byte	0xff
	.zero		1


	//   ....[98]....
        /*078c*/ 	.word	0x00009e80
        /*0790*/ 	.word	0x00000000
        /*0794*/ 	.word	0x00000000
        /*0798*/ 	.short	0x010a
        /*079a*/ 	.byte	0xff
	.zero		1


	//   ....[99]....
        /*079c*/ 	.word	0x00009ee0
        /*07a0*/ 	.word	0x00000000
        /*07a4*/ 	.word	0x00000000
        /*07a8*/ 	.short	0x010a
        /*07aa*/ 	.byte	0xff
	.zero		1


	//   ....[100]....
        /*07ac*/ 	.word	0x00009f40
        /*07b0*/ 	.word	0x00000000
        /*07b4*/ 	.word	0x00000000
        /*07b8*/ 	.short	0x010a
        /*07ba*/ 	.byte	0xff
	.zero		1


	//   ....[101]....
        /*07bc*/ 	.word	0x00009fa0
        /*07c0*/ 	.word	0x00000000
        /*07c4*/ 	.word	0x00000000
        /*07c8*/ 	.short	0x010a
        /*07ca*/ 	.byte	0xff
	.zero		1


	//   ....[102]....
        /*07cc*/ 	.word	0x0000a000
        /*07d0*/ 	.word	0x00000000
        /*07d4*/ 	.word	0x00000000
        /*07d8*/ 	.short	0x010a
        /*07da*/ 	.byte	0xff
	.zero		1


	//   ....[103]....
        /*07dc*/ 	.word	0x0000a050
        /*07e0*/ 	.word	0x00000002
        /*07e4*/ 	.word	0x000000e0
        /*07e8*/ 	.short	0x010a
        /*07ea*/ 	.byte	0xff
	.zero		1


	//   ....[104]....
        /*07ec*/ 	.word	0x0000a0b0
        /*07f0*/ 	.word	0x00000002
        /*07f4*/ 	.word	0x000000a0
        /*07f8*/ 	.short	0x010a
        /*07fa*/ 	.byte	0xff
	.zero		1


	//   ....[105]....
        /*07fc*/ 	.word	0x0000a100
        /*0800*/ 	.word	0x00000002
        /*0804*/ 	.word	0x00000090
        /*0808*/ 	.short	0x010a
        /*080a*/ 	.byte	0xff
	.zero		1


	//   ....[106]....
        /*080c*/ 	.word	0x0000a160
        /*0810*/ 	.word	0x00000000
        /*0814*/ 	.word	0x000000a0
        /*0818*/ 	.short	0x010a
        /*081a*/ 	.byte	0xff
	.zero		1


	//   ....[107]....
        /*081c*/ 	.word	0x0000a1c0
        /*0820*/ 	.word	0x00000005
        /*0824*/ 	.word	0x00000008
        /*0828*/ 	.short	0x010a
        /*082a*/ 	.byte	0xff
	.zero		1


	//   ....[108]....
        /*082c*/ 	.word	0x0000a2b0
        /*0830*/ 	.word	0x00000000
        /*0834*/ 	.word	0x00000008
        /*0838*/ 	.short	0x010a
        /*083a*/ 	.byte	0xff
	.zero		1


	//   ....[109]....
        /*083c*/ 	.word	0x0000a300
        /*0840*/ 	.word	0x00000000
        /*0844*/ 	.word	0x00000090
        /*0848*/ 	.short	0x010a
        /*084a*/ 	.byte	0xff
	.zero		1


	//   ....[110]....
        /*084c*/ 	.word	0x0000a360
        /*0850*/ 	.word	0x00000000
        /*0854*/ 	.word	0x000000c8
        /*0858*/ 	.short	0x010a
        /*085a*/ 	.byte	0xff
	.zero		1


	//   ....[111]....
        /*085c*/ 	.word	0x0000a3c0
        /*0860*/ 	.word	0x00000000
        /*0864*/ 	.word	0x00000000
        /*0868*/ 	.short	0x010a
        /*086a*/ 	.byte	0xff
	.zero		1


	//   ....[112]....
        /*086c*/ 	.word	0x0000a420
        /*0870*/ 	.word	0x00000000
        /*0874*/ 	.word	0x00000000
        /*0878*/ 	.short	0x010a
        /*087a*/ 	.byte	0xff
	.zero		1


	//   ....[113]....
        /*087c*/ 	.word	0x0000a480
        /*0880*/ 	.word	0x00000000
        /*0884*/ 	.word	0x00000000
        /*0888*/ 	.short	0x010a
        /*088a*/ 	.byte	0xff
	.zero		1


	//   ....[114]....
        /*088c*/ 	.word	0x0000a4e0
        /*0890*/ 	.word	0x00000000
        /*0894*/ 	.word	0x00000100
        /*0898*/ 	.short	0x010a
        /*089a*/ 	.byte	0xff
	.zero		1


	//   ....[115]....
        /*089c*/ 	.word	0x0000a530
        /*08a0*/ 	.word	0x00000003
        /*08a4*/ 	.word	0x00000090
        /*08a8*/ 	.short	0x010a
        /*08aa*/ 	.byte	0xff
	.zero		1


	//   ....[116]....
        /*08ac*/ 	.word	0x0000a590
        /*08b0*/ 	.word	0x00000000
        /*08b4*/ 	.word	0x00000088
        /*08b8*/ 	.short	0x010a
        /*08ba*/ 	.byte	0xff
	.zero		1


	//   ....[117]....
        /*08bc*/ 	.word	0x0000a5f0
        /*08c0*/ 	.word	0x00000000
        /*08c4*/ 	.word	0x00000078
        /*08c8*/ 	.short	0x010a
        /*08ca*/ 	.byte	0xff
	.zero		1


	//   ....[118]....
        /*08cc*/ 	.word	0x0000a650
        /*08d0*/ 	.word	0x00000000
        /*08d4*/ 	.word	0x00000090
        /*08d8*/ 	.short	0x010a
        /*08da*/ 	.byte	0xff
	.zero		1


	//   ....[119]....
        /*08dc*/ 	.word	0x0000a6b0
        /*08e0*/ 	.word	0x00000000
        /*08e4*/ 	.word	0x00000070
        /*08e8*/ 	.short	0x010a
        /*08ea*/ 	.byte	0xff
	.zero		1


	//   ....[120]....
        /*08ec*/ 	.word	0x0000a700
        /*08f0*/ 	.word	0x00000011
        /*08f4*/ 	.word	0x000000b0
        /*08f8*/ 	.short	0x010a
        /*08fa*/ 	.byte	0xff
	.zero		1


	//----- nvinfo : EIATTR_NUM_MBARRIERS
	.align		4
.L_49:
        /*08fc*/ 	.byte	0x03, 0x38
        /*08fe*/ 	.short	0x0021


	//----- nvinfo : EIATTR_EXIT_INSTR_OFFSETS
	.align		4
        /*0900*/ 	.byte	0x04, 0x1c
        /*0902*/ 	.short	(.L_51 - .L_50)


	//   ....[0]....
.L_50:
        /*0904*/ 	.word	0x00002b70


	//   ....[1]....
        /*0908*/ 	.word	0x00003060


	//   ....[2]....
        /*090c*/ 	.word	0x000030c0


	//   ....[3]....
        /*0910*/ 	.word	0x000043b0


	//   ....[4]....
        /*0914*/ 	.word	0x000051d0


	//   ....[5]....
        /*0918*/ 	.word	0x00005210


	//   ....[6]....
        /*091c*/ 	.word	0x00009ca0


	//----- nvinfo : EIATTR_MAX_THREADS
	.align		4
.L_51:
        /*0920*/ 	.byte	0x04, 0x05
        /*0922*/ 	.short	(.L_53 - .L_52)
.L_52:
        /*0924*/ 	.word	0x00000100
        /*0928*/ 	.word	0x00000001
        /*092c*/ 	.word	0x00000001


	//----- nvinfo : EIATTR_CRS_STACK_SIZE
	.align		4
.L_53:
        /*0930*/ 	.byte	0x04, 0x1e
        /*0932*/ 	.short	(.L_55 - .L_54)
.L_54:
        /*0934*/ 	.word	0x00000000


	//----- nvinfo : EIATTR_CBANK_PARAM_SIZE
	.align		4
.L_55:
        /*0938*/ 	.byte	0x03, 0x19
        /*093a*/ 	.short	0x0800


	//----- nvinfo : EIATTR_PARAM_CBANK
	.align		4
        /*093c*/ 	.byte	0x04, 0x0a
        /*093e*/ 	.short	(.L_57 - .L_56)
	.align		4
.L_56:
        /*0940*/ 	.word	index@(.nv.constant0._ZN7cutlass13device_kernelINS_4gemm6kernel13GemmUniversalIN4cute5tupleIJiiiiEEENS1_10collective13CollectiveMmaINS1_35MainloopSm100TmaUmmaWarpSpecializedILi7ELi2ELi3ENS5_IJNS4_1CILi2EEENSA_ILi1EEESC_EEEEENS5_IJNSA_ILi256EEENSA_ILi160EEENSA_ILi128EEEEEENS_12float_e4m3_tENS5_IJlSC_lEEESJ_SK_NS4_8TiledMMAINS4_8MMA_AtomIJNS4_10MMA_TraitsINS4_25SM100_MMA_F8F6F4_2x1SM_SSEJSJ_SJ_fSF_SG_NS4_17integral_constantINS4_4UMMA5MajorELSR_0EEESS_NSP_INSQ_7ScaleInELST_0EEESU_EEEEEENS4_6LayoutINS5_IJSC_SC_SC_EEENS5_IJNSA_ILi0EEESZ_SZ_EEEEENS5_IJNS4_10UnderscoreES12_S12_EEEEENS4_18SM100_TMA_2SM_LOADENS4_14ComposedLayoutINS4_7SwizzleILi3ELi4ELi3EEENS4_18smem_ptr_flag_bitsILi8EEENSX_INS5_IJNSA_ILi8EEESH_EEENS5_IJSH_SC_EEEEEEEvNS4_8identityES15_S1F_vS1G_EENS_8epilogue10collective18CollectiveEpilogueINS1I_23Sm100TmaWarpSpecializedILi1ELi1ELi160ELb0ELb0EEEJNS5_IJSH_SG_SH_EEENS5_IJNSX_ISH_SC_EENSX_ISG_SC_EEEEESJ_SK_SJ_SK_NS1I_6fusion15FusionCallbacksIS1M_NS1R_17LinearCombinationISJ_fSJ_fLNS_15FloatRoundStyleE2EEES1N_S1Q_JEEENS4_5SM1004TMEM4LOAD26SM100_TMEM_LOAD_32dp32b32xENS4_13SM90_TMA_LOADENS16_INS17_ILi1ELi4ELi3EEES1A_NSX_INS5_IJS1B_NSA_ILi32EEEEEENS5_IJS23_SC_EEEEEEENS4_39AutoVectorizingCopyWithAssumedAlignmentILi128EEENS4_14SM90_TMA_STOREES27_S29_S29_EEEvvEEEEvNT_6ParamsE)
        /*0944*/ 	.short	0x0380
        /*0946*/ 	.short	0x0800


	//----- nvinfo : EIATTR_SW_WAR
	.align		4
.L_57:
        /*0948*/ 	.byte	0x04, 0x36
        /*094a*/ 	.short	(.L_59 - .L_58)
.L_58:
        /*094c*/ 	.word	0x00000008
.L_59:


//--------------------- .nv.callgraph             --------------------------
	.section	.nv.callgraph,"",@"SHT_CUDA_CALLGRAPH"
	.align	4
	.sectionentsize	8
	.align		4
        /*0000*/ 	.word	0x00000000
	.align		4
        /*0004*/ 	.word	0xffffffff
	.align		4
        /*0008*/ 	.word	index@(_ZN7cutlass13device_kernelINS_4gemm6kernel13GemmUniversalIN4cute5tupleIJiiiiEEENS1_10collective13CollectiveMmaINS1_35MainloopSm100TmaUmmaWarpSpecializedILi7ELi2ELi3ENS5_IJNS4_1CILi2EEENSA_ILi1EEESC_EEEEENS5_IJNSA_ILi256EEENSA_ILi160EEENSA_ILi128EEEEEENS_12float_e4m3_tENS5_IJlSC_lEEESJ_SK_NS4_8TiledMMAINS4_8MMA_AtomIJNS4_10MMA_TraitsINS4_25SM100_MMA_F8F6F4_2x1SM_SSEJSJ_SJ_fSF_SG_NS4_17integral_constantINS4_4UMMA5MajorELSR_0EEESS_NSP_INSQ_7ScaleInELST_0EEESU_EEEEEENS4_6LayoutINS5_IJSC_SC_SC_EEENS5_IJNSA_ILi0EEESZ_SZ_EEEEENS5_IJNS4_10UnderscoreES12_S12_EEEEENS4_18SM100_TMA_2SM_LOADENS4_14ComposedLayoutINS4_7SwizzleILi3ELi4ELi3EEENS4_18smem_ptr_flag_bitsILi8EEENSX_INS5_IJNSA_ILi8EEESH_EEENS5_IJSH_SC_EEEEEEEvNS4_8identityES15_S1F_vS1G_EENS_8epilogue10collective18CollectiveEpilogueINS1I_23Sm100TmaWarpSpecializedILi1ELi1ELi160ELb0ELb0EEEJNS5_IJSH_SG_SH_EEENS5_IJNSX_ISH_SC_EENSX_ISG_SC_EEEEESJ_SK_SJ_SK_NS1I_6fusion15FusionCallbacksIS1M_NS1R_17LinearCombinationISJ_fSJ_fLNS_15FloatRoundStyleE2EEES1N_S1Q_JEEENS4_5SM1004TMEM4LOAD26SM100_TMEM_LOAD_32dp32b32xENS4_13SM90_TMA_LOADENS16_INS17_ILi1ELi4ELi3EEES1A_NSX_INS5_IJS1B_NSA_ILi32EEEEEENS5_IJS23_SC_EEEEEEENS4_39AutoVectorizingCopyWithAssumedAlignmentILi128EEENS4_14SM90_TMA_STOREES27_S29_S29_EEEvvEEEEvNT_6ParamsE)
	.align		4
        /*000c*/ 	.word	index@(__assertfail)
	.align		4
        /*0010*/ 	.word	0x00000000
	.align		4
        /*0014*/ 	.word	0xfffffffe
	.align		4
        /*0018*/ 	.word	0x00000000
	.align		4
        /*001c*/ 	.word	0xfffffffd
	.align		4
        /*0020*/ 	.word	0x00000000
	.align		4
        /*0024*/ 	.word	0xfffffffc


//--------------------- .nv.constant4             --------------------------
	.section	.nv.constant4,"a",@progbits
	.align	8
	.align		8
.nv.constant4:
        /*0000*/ 	.dword	__assertfail
	.align		8
        /*0008*/ 	.dword	__unnamed_1
	.align		8
        /*0010*/ 	.dword	__unnamed_2
	.align		8
        /*0018*/ 	.dword	_ZN40_INTERNAL_13e8791f_4_k_cu_ca86ffec_301414cuda3std3__45__cpo5beginE
	.align		8
        /*0020*/ 	.dword	_ZN40_INTERNAL_13e8791f_4_k_cu_ca86ffec_301414cuda3std3__45__cpo3endE
	.align		8
        /*0028*/ 	.dword	_ZN40_INTERNAL_13e8791f_4_k_cu_ca86ffec_301414cuda3std3__45__cpo6cbeginE
	.align		8
        /*0030*/ 	.dword	_ZN40_INTERNAL_13e8791f_4_k_cu_ca86ffec_301414cuda3std3__45__cpo4cendE
	.align		8
        /*0038*/ 	.dword	_ZN40_INTERNAL_13e8791f_4_k_cu_ca86ffec_301414cuda3std3__442_GLOBAL__N__13e8791f_4_k_cu_ca86ffec_301416ignoreE
	.align		8
        /*0040*/ 	.dword	_ZN40_INTERNAL_13e8791f_4_k_cu_ca86ffec_301414cuda3std3__419piecewise_constructE
	.align		8
        /*0048*/ 	.dword	_ZN40_INTERNAL_13e8791f_4_k_cu_ca86ffec_301414cuda3std3__48in_placeE
	.align		8
        /*0050*/ 	.dword	_ZN40_INTERNAL_13e8791f_4_k_cu_ca86ffec_301414cuda3std6ranges3__45__cpo4swapE
	.align		8
        /*0058*/ 	.dword	_ZN40_INTERNAL_13e8791f_4_k_cu_ca86ffec_301414cuda3std6ranges3__45__cpo9iter_moveE
	.align		8
        /*0060*/ 	.dword	_ZN40_INTERNAL_13e8791f_4_k_cu_ca86ffec_301414cute7productE
	.align		8
        /*0068*/ 	.dword	_ZN40_INTERNAL_13e8791f_4_k_cu_ca86ffec_301414cute1_E
	.align		8
        /*0070*/ 	.dword	$str$25
	.align		8
        /*0078*/ 	.dword	$str$26
	.align		8
        /*0080*/ 	.dword	$str$27
	.align		8
        /*0088*/ 	.dword	$str$28


//--------------------- .text._ZN7cutlass13device_kernelINS_4gemm6kernel13GemmUniversalIN4cute5tupleIJiiiiEEENS1_10collective13CollectiveMmaINS1_35MainloopSm100TmaUmmaWarpSpecializedILi7ELi2ELi3ENS5_IJNS4_1CILi2EEENSA_ILi1EEESC_EEEEENS5_IJNSA_ILi256EEENSA_ILi160EEENSA_ILi128EEEEEENS_12float_e4m3_tENS5_IJlSC_lEEESJ_SK_NS4_8TiledMMAINS4_8MMA_AtomIJNS4_10MMA_TraitsINS4_25SM100_MMA_F8F6F4_2x1SM_SSEJSJ_SJ_fSF_SG_NS4_17integral_constantINS4_4UMMA5MajorELSR_0EEESS_NSP_INSQ_7ScaleInELST_0EEESU_EEEEEENS4_6LayoutINS5_IJSC_SC_SC_EEENS5_IJNSA_ILi0EEESZ_SZ_EEEEENS5_IJNS4_10UnderscoreES12_S12_EEEEENS4_18SM100_TMA_2SM_LOADENS4_14ComposedLayoutINS4_7SwizzleILi3ELi4ELi3EEENS4_18smem_ptr_flag_bitsILi8EEENSX_INS5_IJNSA_ILi8EEESH_EEENS5_IJSH_SC_EEEEEEEvNS4_8identityES15_S1F_vS1G_EENS_8epilogue10collective18CollectiveEpilogueINS1I_23Sm100TmaWarpSpecializedILi1ELi1ELi160ELb0ELb0EEEJNS5_IJSH_SG_SH_EEENS5_IJNSX_ISH_SC_EENSX_ISG_SC_EEEEESJ_SK_SJ_SK_NS1I_6fusion15FusionCallbacksIS1M_NS1R_17LinearCombinationISJ_fSJ_fLNS_15FloatRoundStyleE2EEES1N_S1Q_JEEENS4_5SM1004TMEM4LOAD26SM100_TMEM_LOAD_32dp32b32xENS4_13SM90_TMA_LOADENS16_INS17_ILi1ELi4ELi3EEES1A_NSX_INS5_IJS1B_NSA_ILi32EEEEEENS5_IJS23_SC_EEEEEEENS4_39AutoVectorizingCopyWithAssumedAlignmentILi128EEENS4_14SM90_TMA_STOREES27_S29_S29_EEEvvEEEEvNT_6ParamsE --------------------------
	.section	.text._ZN7cutlass13device_kernelINS_4gemm6kernel13GemmUniversalIN4cute5tupleIJiiiiEEENS1_10collective13CollectiveMmaINS1_35MainloopSm100TmaUmmaWarpSpecializedILi7ELi2ELi3ENS5_IJNS4_1CILi2EEENSA_ILi1EEESC_EEEEENS5_IJNSA_ILi256EEENSA_ILi160EEENSA_ILi128EEEEEENS_12float_e4m3_tENS5_IJlSC_lEEESJ_SK_NS4_8TiledMMAINS4_8MMA_AtomIJNS4_10MMA_TraitsINS4_25SM100_MMA_F8F6F4_2x1SM_SSEJSJ_SJ_fSF_SG_NS4_17integral_constantINS4_4UMMA5MajorELSR_0EEESS_NSP_INSQ_7ScaleInELST_0EEESU_EEEEEENS4_6LayoutINS5_IJSC_SC_SC_EEENS5_IJNSA_ILi0EEESZ_SZ_EEEEENS5_IJNS4_10UnderscoreES12_S12_EEEEENS4_18SM100_TMA_2SM_LOADENS4_14ComposedLayoutINS4_7SwizzleILi3ELi4ELi3EEENS4_18smem_ptr_flag_bitsILi8EEENSX_INS5_IJNSA_ILi8EEESH_EEENS5_IJSH_SC_EEEEEEEvNS4_8identityES15_S1F_vS1G_EENS_8epilogue10collective18CollectiveEpilogueINS1I_23Sm100TmaWarpSpecializedILi1ELi1ELi160ELb0ELb0EEEJNS5_IJSH_SG_SH_EEENS5_IJNSX_ISH_SC_EENSX_ISG_SC_EEEEESJ_SK_SJ_SK_NS1I_6fusion15FusionCallbacksIS1M_NS1R_17LinearCombinationISJ_fSJ_fLNS_15FloatRoundStyleE2EEES1N_S1Q_JEEENS4_5SM1004TMEM4LOAD26SM100_TMEM_LOAD_32dp32b32xENS4_13SM90_TMA_LOADENS16_INS17_ILi1ELi4ELi3EEES1A_NSX_INS5_IJS1B_NSA_ILi32EEEEEENS5_IJS23_SC_EEEEEEENS4_39AutoVectorizingCopyWithAssumedAlignmentILi128EEENS4_14SM90_TMA_STOREES27_S29_S29_EEEvvEEEEvNT_6ParamsE,"ax",@progbits
	.align	128
.text._ZN7cutlass13device_kernelINS_4gemm6kernel13GemmUniversalIN4cute5tupleIJiiiiEEENS1_10collective13CollectiveMmaINS1_35MainloopSm100TmaUmmaWarpSpecializedILi7ELi2ELi3ENS5_IJNS4_1CILi2EEENSA_ILi1EEESC_EEEEENS5_IJNSA_ILi256EEENSA_ILi160EEENSA_ILi128EEEEEENS_12float_e4m3_tENS5_IJlSC_lEEESJ_SK_NS4_8TiledMMAINS4_8MMA_AtomIJNS4_10MMA_TraitsINS4_25SM100_MMA_F8F6F4_2x1SM_SSEJSJ_SJ_fSF_SG_NS4_17integral_constantINS4_4UMMA5MajorELSR_0EEESS_NSP_INSQ_7ScaleInELST_0EEESU_EEEEEENS4_6LayoutINS5_IJSC_SC_SC_EEENS5_IJNSA_ILi0EEESZ_SZ_EEEEENS5_IJNS4_10UnderscoreES12_S12_EEEEENS4_18SM100_TMA_2SM_LOADENS4_14ComposedLayoutINS4_7SwizzleILi3ELi4ELi3EEENS4_18smem_ptr_flag_bitsILi8EEENSX_INS5_IJNSA_ILi8EEESH_EEENS5_IJSH_SC_EEEEEEEvNS4_8identityES15_S1F_vS1G_EENS_8epilogue10collective18CollectiveEpilogueINS1I_23Sm100TmaWarpSpecializedILi1ELi1ELi160ELb0ELb0EEEJNS5_IJSH_SG_SH_EEENS5_IJNSX_ISH_SC_EENSX_ISG_SC_EEEEESJ_SK_SJ_SK_NS1I_6fusion15FusionCallbacksIS1M_NS1R_17LinearCombinationISJ_fSJ_fLNS_15FloatRoundStyleE2EEES1N_S1Q_JEEENS4_5SM1004TMEM4LOAD26SM100_TMEM_LOAD_32dp32b32xENS4_13SM90_TMA_LOADENS16_INS17_ILi1ELi4ELi3EEES1A_NSX_INS5_IJS1B_NSA_ILi32EEEEEENS5_IJS23_SC_EEEEEEENS4_39AutoVectorizingCopyWithAssumedAlignmentILi128EEENS4_14SM90_TMA_STOREES27_S29_S29_EEEvvEEEEvNT_6ParamsE:
        .type           _ZN7cutlass13device_kernelINS_4gemm6kernel13GemmUniversalIN4cute5tupleIJiiiiEEENS1_10collective13CollectiveMmaINS1_35MainloopSm100TmaUmmaWarpSpecializedILi7ELi2ELi3ENS5_IJNS4_1CILi2EEENSA_ILi1EEESC_EEEEENS5_IJNSA_ILi256EEENSA_ILi160EEENSA_ILi128EEEEEENS_12float_e4m3_tENS5_IJlSC_lEEESJ_SK_NS4_8TiledMMAINS4_8MMA_AtomIJNS4_10MMA_TraitsINS4_25SM100_MMA_F8F6F4_2x1SM_SSEJSJ_SJ_fSF_SG_NS4_17integral_constantINS4_4UMMA5MajorELSR_0EEESS_NSP_INSQ_7ScaleInELST_0EEESU_EEEEEENS4_6LayoutINS5_IJSC_SC_SC_EEENS5_IJNSA_ILi0EEESZ_SZ_EEEEENS5_IJNS4_10UnderscoreES12_S12_EEEEENS4_18SM100_TMA_2SM_LOADENS4_14ComposedLayoutINS4_7SwizzleILi3ELi4ELi3EEENS4_18smem_ptr_flag_bitsILi8EEENSX_INS5_IJNSA_ILi8EEESH_EEENS5_IJSH_SC_EEEEEEEvNS4_8identityES15_S1F_vS1G_EENS_8epilogue10collective18CollectiveEpilogueINS1I_23Sm100TmaWarpSpecializedILi1ELi1ELi160ELb0ELb0EEEJNS5_IJSH_SG_SH_EEENS5_IJNSX_ISH_SC_EENSX_ISG_SC_EEEEESJ_SK_SJ_SK_NS1I_6fusion15FusionCallbacksIS1M_NS1R_17LinearCombinationISJ_fSJ_fLNS_15FloatRoundStyleE2EEES1N_S1Q_JEEENS4_5SM1004TMEM4LOAD26SM100_TMEM_LOAD_32dp32b32xENS4_13SM90_TMA_LOADENS16_INS17_ILi1ELi4ELi3EEES1A_NSX_INS5_IJS1B_NSA_ILi32EEEEEENS5_IJS23_SC_EEEEEEENS4_39AutoVectorizingCopyWithAssumedAlignmentILi128EEENS4_14SM90_TMA_STOREES27_S29_S29_EEEvvEEEEvNT_6ParamsE,@function
        .size           _ZN7cutlass13device_kernelINS_4gemm6kernel13GemmUniversalIN4cute5tupleIJiiiiEEENS1_10collective13CollectiveMmaINS1_35MainloopSm100TmaUmmaWarpSpecializedILi7ELi2ELi3ENS5_IJNS4_1CILi2EEENSA_ILi1EEESC_EEEEENS5_IJNSA_ILi256EEENSA_ILi160EEENSA_ILi128EEEEEENS_12float_e4m3_tENS5_IJlSC_lEEESJ_SK_NS4_8TiledMMAINS4_8MMA_AtomIJNS4_10MMA_TraitsINS4_25SM100_MMA_F8F6F4_2x1SM_SSEJSJ_SJ_fSF_SG_NS4_17integral_constantINS4_4UMMA5MajorELSR_0EEESS_NSP_INSQ_7ScaleInELST_0EEESU_EEEEEENS4_6LayoutINS5_IJSC_SC_SC_EEENS5_IJNSA_ILi0EEESZ_SZ_EEEEENS5_IJNS4_10UnderscoreES12_S12_EEEEENS4_18SM100_TMA_2SM_LOADENS4_14ComposedLayoutINS4_7SwizzleILi3ELi4ELi3EEENS4_18smem_ptr_flag_bitsILi8EEENSX_INS5_IJNSA_ILi8EEESH_EEENS5_IJSH_SC_EEEEEEEvNS4_8identityES15_S1F_vS1G_EENS_8epilogue10collective18CollectiveEpilogueINS1I_23Sm100TmaWarpSpecializedILi1ELi1ELi160ELb0ELb0EEEJNS5_IJSH_SG_SH_EEENS5_IJNSX_ISH_SC_EENSX_ISG_SC_EEEEESJ_SK_SJ_SK_NS1I_6fusion15FusionCallbacksIS1M_NS1R_17LinearCombinationISJ_fSJ_fLNS_15FloatRoundStyleE2EEES1N_S1Q_JEEENS4_5SM1004TMEM4LOAD26SM100_TMEM_LOAD_32dp32b32xENS4_13SM90_TMA_LOADENS16_INS17_ILi1ELi4ELi3EEES1A_NSX_INS5_IJS1B_NSA_ILi32EEEEEENS5_IJS23_SC_EEEEEEENS4_39AutoVectorizingCopyWithAssumedAlignmentILi128EEENS4_14SM90_TMA_STOREES27_S29_S29_EEEvvEEEEvNT_6ParamsE,(.L_x_159 - _ZN7cutlass13device_kernelINS_4gemm6kernel13GemmUniversalIN4cute5tupleIJiiiiEEENS1_10collective13CollectiveMmaINS1_35MainloopSm100TmaUmmaWarpSpecializedILi7ELi2ELi3ENS5_IJNS4_1CILi2EEENSA_ILi1EEESC_EEEEENS5_IJNSA_ILi256EEENSA_ILi160EEENSA_ILi128EEEEEENS_12float_e4m3_tENS5_IJlSC_lEEESJ_SK_NS4_8TiledMMAINS4_8MMA_AtomIJNS4_10MMA_TraitsINS4_25SM100_MMA_F8F6F4_2x1SM_SSEJSJ_SJ_fSF_SG_NS4_17integral_constantINS4_4UMMA5MajorELSR_0EEESS_NSP_INSQ_7ScaleInELST_0EEESU_EEEEEENS4_6LayoutINS5_IJSC_SC_SC_EEENS5_IJNSA_ILi0EEESZ_SZ_EEEEENS5_IJNS4_10UnderscoreES12_S12_EEEEENS4_18SM100_TMA_2SM_LOADENS4_14ComposedLayoutINS4_7SwizzleILi3ELi4ELi3EEENS4_18smem_ptr_flag_bitsILi8EEENSX_INS5_IJNSA_ILi8EEESH_EEENS5_IJSH_SC_EEEEEEEvNS4_8identityES15_S1F_vS1G_EENS_8epilogue10collective18CollectiveEpilogueINS1I_23Sm100TmaWarpSpecializedILi1ELi1ELi160ELb0ELb0EEEJNS5_IJSH_SG_SH_EEENS5_IJNSX_ISH_SC_EENSX_ISG_SC_EEEEESJ_SK_SJ_SK_NS1I_6fusion15FusionCallbacksIS1M_NS1R_17LinearCombinationISJ_fSJ_fLNS_15FloatRoundStyleE2EEES1N_S1Q_JEEENS4_5SM1004TMEM4LOAD26SM100_TMEM_LOAD_32dp32b32xENS4_13SM90_TMA_LOADENS16_INS17_ILi1ELi4ELi3EEES1A_NSX_INS5_IJS1B_NSA_ILi32EEEEEENS5_IJS23_SC_EEEEEEENS4_39AutoVectorizingCopyWithAssumedAlignmentILi128EEENS4_14SM90_TMA_STOREES27_S29_S29_EEEvvEEEEvNT_6ParamsE)
        .other          _ZN7cutlass13device_kernelINS_4gemm6kernel13GemmUniversalIN4cute5tupleIJiiiiEEENS1_10collective13CollectiveMmaINS1_35MainloopSm100TmaUmmaWarpSpecializedILi7ELi2ELi3ENS5_IJNS4_1CILi2EEENSA_ILi1EEESC_EEEEENS5_IJNSA_ILi256EEENSA_ILi160EEENSA_ILi128EEEEEENS_12float_e4m3_tENS5_IJlSC_lEEESJ_SK_NS4_8TiledMMAINS4_8MMA_AtomIJNS4_10MMA_TraitsINS4_25SM100_MMA_F8F6F4_2x1SM_SSEJSJ_SJ_fSF_SG_NS4_17integral_constantINS4_4UMMA5MajorELSR_0EEESS_NSP_INSQ_7ScaleInELST_0EEESU_EEEEEENS4_6LayoutINS5_IJSC_SC_SC_EEENS5_IJNSA_ILi0EEESZ_SZ_EEEEENS5_IJNS4_10UnderscoreES12_S12_EEEEENS4_18SM100_TMA_2SM_LOADENS4_14ComposedLayoutINS4_7SwizzleILi3ELi4ELi3EEENS4_18smem_ptr_flag_bitsILi8EEENSX_INS5_IJNSA_ILi8EEESH_EEENS5_IJSH_SC_EEEEEEEvNS4_8identityES15_S1F_vS1G_EENS_8epilogue10collective18CollectiveEpilogueINS1I_23Sm100TmaWarpSpecializedILi1ELi1ELi160ELb0ELb0EEEJNS5_IJSH_SG_SH_EEENS5_IJNSX_ISH_SC_EENSX_ISG_SC_EEEEESJ_SK_SJ_SK_NS1I_6fusion15FusionCallbacksIS1M_NS1R_17LinearCombinationISJ_fSJ_fLNS_15FloatRoundStyleE2EEES1N_S1Q_JEEENS4_5SM1004TMEM4LOAD26SM100_TMEM_LOAD_32dp32b32xENS4_13SM90_TMA_LOADENS16_INS17_ILi1ELi4ELi3EEES1A_NSX_INS5_IJS1B_NSA_ILi32EEEEEENS5_IJS23_SC_EEEEEEENS4_39AutoVectorizingCopyWithAssumedAlignmentILi128EEENS4_14SM90_TMA_STOREES27_S29_S29_EEEvvEEEEvNT_6ParamsE,@"STO_CUDA_ENTRY STV_DEFAULT"
_ZN7cutlass13device_kernelINS_4gemm6kernel13GemmUniversalIN4cute5tupleIJiiiiEEENS1_10collective13CollectiveMmaINS1_35MainloopSm100TmaUmmaWarpSpecializedILi7ELi2ELi3ENS5_IJNS4_1CILi2EEENSA_ILi1EEESC_EEEEENS5_IJNSA_ILi256EEENSA_ILi160EEENSA_ILi128EEEEEENS_12float_e4m3_tENS5_IJlSC_lEEESJ_SK_NS4_8TiledMMAINS4_8MMA_AtomIJNS4_10MMA_TraitsINS4_25SM100_MMA_F8F6F4_2x1SM_SSEJSJ_SJ_fSF_SG_NS4_17integral_constantINS4_4UMMA5MajorELSR_0EEESS_NSP_INSQ_7ScaleInELST_0EEESU_EEEEEENS4_6LayoutINS5_IJSC_SC_SC_EEENS5_IJNSA_ILi0EEESZ_SZ_EEEEENS5_IJNS4_10UnderscoreES12_S12_EEEEENS4_18SM100_TMA_2SM_LOADENS4_14ComposedLayoutINS4_7SwizzleILi3ELi4ELi3EEENS4_18smem_ptr_flag_bitsILi8EEENSX_INS5_IJNSA_ILi8EEESH_EEENS5_IJSH_SC_EEEEEEEvNS4_8identityES15_S1F_vS1G_EENS_8epilogue10collective18CollectiveEpilogueINS1I_23Sm100TmaWarpSpecializedILi1ELi1ELi160ELb0ELb0EEEJNS5_IJSH_SG_SH_EEENS5_IJNSX_ISH_SC_EENSX_ISG_SC_EEEEESJ_SK_SJ_SK_NS1I_6fusion15FusionCallbacksIS1M_NS1R_17LinearCombinationISJ_fSJ_fLNS_15FloatRoundStyleE2EEES1N_S1Q_JEEENS4_5SM1004TMEM4LOAD26SM100_TMEM_LOAD_32dp32b32xENS4_13SM90_TMA_LOADENS16_INS17_ILi1ELi4ELi3EEES1A_NSX_INS5_IJS1B_NSA_ILi32EEEEEENS5_IJS23_SC_EEEEEEENS4_39AutoVectorizingCopyWithAssumedAlignmentILi128EEENS4_14SM90_TMA_STOREES27_S29_S29_EEEvvEEEEvNT_6ParamsE:
[----:B------:R-:W1:Y:S01]  /*0000*/  LDC R1, c[0x0][0x37c] ;  /* 0x0000df00ff017b82 */ /* 0x000e620000000800 */
[----:B------:R-:W2:Y:S01]  /*0010*/  S2R R3, SR_TID.X ;  /* 0x0000000000037919 */ /* 0x000ea20000002100 */
[----:B------:R-:W3:Y:S01]  /*0020*/  LDCU.64 UR10, c[0x0][0x890] ;  /* 0x00011200ff0a77ac */ /* 0x000ee20008000a00 */
[----:B-1----:R-:W-:-:S05]  /*0030*/  VIADD R1, R1, 0xfffffff8 ;  /* 0xfffffff801017836 */ /* 0x002fca0000000000 */
[----:B------:R-:W1:Y:S01]  /*0040*/  S2UR UR5, SR_CgaCtaId ;  /* 0x00000000000579c3 */ /* 0x000e620000008800 */
[----:B------:R-:W-:Y:S01]  /*0050*/  ELECT P1, URZ, PT ;  /* 0x0000000000ff782f */ /* 0x000fe20003820000 */
[----:B---3--:R-:W-:-:S04]  /*0060*/  UISETP.NE.U32.AND UP0, UPT, UR10, URZ, UPT ;  /* 0x000000ff0a00728c */ /* 0x008fc8000bf05070 */
[----:B------:R-:W-:Y:S02]  /*0070*/  UISETP.NE.AND.EX UP0, UPT, UR11, URZ, UPT, UP0 ;  /* 0x000000ff0b00728c */ /* 0x000fe4000bf05300 */
[----:B-1----:R-:W-:Y:S02]  /*0080*/  ULOP3.LUT UR48, UR5, 0x1, URZ, 0xc0, !UPT ;  /* 0x0000000105307892 */ /* 0x002fe4000f8ec0ff */
[----:B------:R-:W-:Y:S01]  /*0090*/  ULOP3.LUT UR45, UR5, 0x1, URZ, 0x3c, !UPT ;  /* 0x00000001052d7892 */ /* 0x000fe2000f8e3cff */
[----:B--2---:R-:W-:-:S05]  /*00a0*/  SHF.R.U32.HI R2, RZ, 0x5, R3 ;  /* 0x00000005ff027819 */ /* 0x004fca0000011603 */
[----:B------:R-:W1:Y:S02]  /*00b0*/  SHFL.IDX PT, R0, R2, RZ, 0x1f ;  /* 0x00001fff02007589 */ /* 0x000e6400000e0000 */
[----:B-1----:R-:W-:Y:S02]  /*00c0*/  R2UR UR14, R0 ;  /* 0x00000000000e72ca */ /* 0x002fe400000e0000 */
[----:B------:R-:W-:-:S05]  /*00d0*/  PRMT R0, RZ, 0x7610, R0 ;  /* 0x00007610ff007816 */ /* 0x000fca0000000000 */
[----:B------:R1:W-:Y:S01]  /*00e0*/  STL.S16 [R1], R0 ;  /* 0x0000000001007387 */ /* 0x0003e20000100600 */
[----:B------:R-:W-:Y:S07]  /*00f0*/  BRA.U UP0, `(.L_x_0) ;  /* 0x0000000100387547 */ /* 0x000fee000b800000 */
[----:B------:R-:W2:Y:S02]  /*0100*/  LDCU.64 UR6, c[0x0][0x888] ;  /* 0x00011100ff0677ac */ /* 0x000ea40008000a00 */
[----:B--2---:R-:W-:-:S04]  /*0110*/  UISETP.NE.U32.AND UP0, UPT, UR6, URZ, UPT ;  /* 0x000000ff0600728c */ /* 0x004fc8000bf05070 */
[----:B------:R-:W-:-:S09]  /*0120*/  UISETP.NE.AND.EX UP0, UPT, UR7, URZ, UPT, UP0 ;  /* 0x000000ff0700728c */ /* 0x000fd2000bf05300 */
[----:B------:R-:W-:Y:S05]  /*0130*/  BRA.U !UP0, `(.L_x_1) ;  /* 0x0000000108187547 */ /* 0x000fea000b800000 */
[----:B------:R-:W2:Y:S01]  /*0140*/  LDC.64 R4, c[0x0][0x888] ;  /* 0x00022200ff047b82 */ /* 0x000ea20000000a00 */
[----:B------:R-:W2:Y:S02]  /*0150*/  LDCU.64 UR6, c[0x0][0x358] ;  /* 0x00006b00ff0677ac */ /* 0x000ea40008000a00 */
[----:B--2---:R2:W5:Y:S01]  /*0160*/  LDG.E R163, desc[UR6][R4.64] ;  /* 0x0000000604a37981 */ /* 0x004562000c1e1900 */
[----:B-1----:R-:W-:-:S05]  /*0170*/  HFMA2 R0, -RZ, RZ, 0, 5.9604644775390625e-08 ;  /* 0x00000001ff007431 */ /* 0x002fca00000001ff */
[----:B------:R2:W-:Y:S01]  /*0180*/  STL.S16 [R1], R0 ;  /* 0x0000000001007387 */ /* 0x0005e20000100600 */
[----:B------:R-:W-:Y:S05]  /*0190*/  BRA `(.L_x_0) ;  /* 0x0000000000107947 */ /* 0x000fea0003800000 */
.L_x_1:
[----:B-1----:R-:W-:Y:S01]  /*01a0*/  HFMA2 R0, -RZ, RZ, 0, 5.9604644775390625e-08 ;  /* 0x00000001ff007431 */ /* 0x002fe200000001ff */
[----:B------:R-:W1:Y:S04]  /*01b0*/  LDCU UR4, c[0x0][0x880] ;  /* 0x00011000ff0477ac */ /* 0x000e680008000800 */
[----:B------:R3:W-:Y:S01]  /*01c0*/  STL.S16 [R1], R0 ;  /* 0x0000000001007387 */ /* 0x0007e20000100600 */
[----:B-1----:R-:W-:-:S03]  /*01d0*/  MOV R163, UR4 ;  /* 0x0000000400a37c02 */ /* 0x002fc60008000f00 */
.L_x_0:
[----:B------:R-:W4:Y:S02]  /*01e0*/  LDCU.64 UR6, c[0x0][0x8b0] ;  /* 0x00011600ff0677ac */ /* 0x000f240008000a00 */
[----:B----4-:R-:W-:-:S04]  /*01f0*/  UISETP.NE.U32.AND UP0, UPT, UR6, URZ, UPT ;  /* 0x000000ff0600728c */ /* 0x010fc8000bf05070 */
[----:B------:R-:W-:-:S09]  /*0200*/  UISETP.NE.AND.EX UP0, UPT, UR7, URZ, UPT, UP0 ;  /* 0x000000ff0700728c */ /* 0x000fd2000bf05300 */
[----:B------:R-:W-:Y:S05]  /*0210*/  BRA.U UP0, `(.L_x_2) ;  /* 0x0000000100287547 */ /* 0x000fea000b800000 */
[----:B------:R-:W4:Y:S02]  /*0220*/  LDCU.64 UR6, c[0x0][0x8a8] ;  /* 0x00011500ff0677ac */ /* 0x000f240008000a00 */
[----:B----4-:R-:W-:-:S04]  /*0230*/  UISETP.NE.U32.AND UP0, UPT, UR6, URZ, UPT ;  /* 0x000000ff0600728c */ /* 0x010fc8000bf05070 */
[----:B------:R-:W-:-:S09]  /*0240*/  UISETP.NE.AND.EX UP0, UPT, UR7, URZ, UPT, UP0 ;  /* 0x000000ff0700728c */ /* 0x000fd2000bf05300 */
[----:B------:R-:W-:Y:S05]  /*0250*/  BRA.U !UP0, `(.L_x_3) ;  /* 0x0000000108107547 */ /* 0x000fea000b800000 */
[----:B--2---:R-:W2:Y:S01]  /*0260*/  LDC.64 R4, c[0x0][0x8a8] ;  /* 0x00022a00ff047b82 */ /* 0x004ea20000000a00 */
[----:B------:R-:W2:Y:S02]  /*0270*/  LDCU.64 UR6, c[0x0][0x358] ;  /* 0x00006b00ff0677ac */ /* 0x000ea40008000a00 */
[----:B--2---:R4:W5:Y:S01]  /*0280*/  LDG.E R162, desc[UR6][R4.64] ;  /* 0x0000000604a27981 */ /* 0x004962000c1e1900 */
[----:B------:R-:W-:Y:S05]  /*0290*/  BRA `(.L_x_2) ;  /* 0x0000000000087947 */ /* 0x000fea0003800000 */
.L_x_3:
[----:B------:R-:W4:Y:S02]  /*02a0*/  LDCU UR4, c[0x0][0x8a0] ;  /* 0x00011400ff0477ac */ /* 0x000f240008000800 */
[----:B----4-:R-:W-:Y:S02]  /*02b0*/  MOV R162, UR4 ;  /* 0x0000000400a27c02 */ /* 0x010fe40008000f00 */
.L_x_2:
[----:B-123--:R-:W-:Y:S01]  /*02c0*/  IMAD.U32 R0, RZ, RZ, UR14 ;  /* 0x0000000eff007e24 */ /* 0x00efe2000f8e00ff */
[----:B------:R-:W-:Y:S04]  /*02d0*/  BSSY.RECONVERGENT B0, `(.L_x_4) ;  /* 0x000000c000007945 */ /* 0x000fe80003800200 */
[C---:B------:R-:W-:Y:S02]  /*02e0*/  ISETP.NE.OR P2, PT, R0.reuse, 0x1, !P1 ;  /* 0x000000010000780c */ /* 0x040fe40004f45670 */
[----:B------:R-:W-:-:S11]  /*02f0*/  ISETP.NE.OR P0, PT, R0, 0x3, !P1 ;  /* 0x000000030000780c */ /* 0x000fd60004f05670 */
[----:B------:R-:W-:Y:S05]  /*0300*/  @P2 BRA `(.L_x_5) ;  /* 0x0000000000202947 */ /* 0x000fea0003800000 */
[----:B------:R-:W1:Y:S02]  /*0310*/  LDCU.64 UR6, c[0x0][0x348] ;  /* 0x00006900ff0677ac */ /* 0x000e640008000a00 */
[----:B-1----:R-:W-:Y:S02]  /*0320*/  UIADD3 UR8, UP1, UPT, UR6, 0x80, URZ ;  /* 0x0000008006087890 */ /* 0x002fe4000ff3e0ff */
[----:B------:R-:W-:Y:S02]  /*0330*/  UIADD3 UR6, UP0, UPT, UR6, 0x180, URZ ;  /* 0x0000018006067890 */ /* 0x000fe4000ff1e0ff */
[----:B------:R-:W-:Y:S02]  /*0340*/  UIADD3.X UR9, UPT, UPT, URZ, UR7, URZ, UP1, !UPT ;  /* 0x00000007ff097290 */ /* 0x000fe40008ffe4ff */
[----:B------:R-:W-:-:S07]  /*0350*/  UIADD3.X UR7, UPT, UPT, URZ, UR7, URZ, UP0, !UPT ;  /* 0x00000007ff077290 */ /* 0x000fce00087fe4ff */
[----:B------:R1:W-:Y:S02]  /*0360*/  UTMACCTL.PF [UR8] ;  /* 0x00000000080079b9 */ /* 0x0003e40008040000 */
[----:B------:R1:W-:Y:S02]  /*0370*/  UTMACCTL.PF [UR6] ;  /* 0x00000000060079b9 */ /* 0x0003e40008040000 */
[----:B-1----:R-:W-:Y:S01]  /*0380*/  NOP ;  /* 0x0000000000007918 */ /* 0x002fe20000000000 */
.L_x_5:
[----:B------:R-:W-:Y:S05]  /*0390*/  BSYNC.RECONVERGENT B0 ;  /* 0x0000000000007941 */ /* 0x000fea0003800200 */
.L_x_4:
[----:B------:R-:W-:Y:S04]  /*03a0*/  BSSY.RECONVERGENT B0, `(.L_x_6) ;  /* 0x000000a000007945 */ /* 0x000fe80003800200 */
        /* <DEDUP_REMOVED lines=9> */
.L_x_7:
[----:B------:R-:W-:Y:S05]  /*0440*/  BSYNC.RECONVERGENT B0 ;  /* 0x0000000000007941 */ /* 0x000fea0003800200 */
.L_x_6:
[----:B------:R-:W1:Y:S01]  /*0450*/  LDCU.64 UR6, c[0x0][0x888] ;  /* 0x00011100ff0677ac */ /* 0x000e620008000a00 */
[----:B------:R-:W-:Y:S02]  /*0460*/  UISETP.EQ.U32.AND UP1, UPT, UR10, URZ, UPT ;  /* 0x000000ff0a00728c */ /* 0x000fe4000bf22070 */
[----:B------:R-:W-:Y:S02]  /*0470*/  UPLOP3.LUT UP4, UPT, UPT, UPT, UPT, 0x80, 0x8 ;  /* 0x000000000008789c */ /* 0x000fe40003f8f070 */
[----:B-1----:R-:W-:-:S04]  /*0480*/  UISETP.NE.U32.AND UP0, UPT, UR6, URZ, UPT ;  /* 0x000000ff0600728c */ /* 0x002fc8000bf05070 */
[----:B------:R-:W-:-:S04]  /*0490*/  UISETP.NE.AND.EX UP2, UPT, UR7, URZ, UPT, UP0 ;  /* 0x000000ff0700728c */ /* 0x000fc8000bf45300 */
[----:B------:R-:W-:-:S04]  /*04a0*/  UISETP.EQ.OR.EX UP3, UPT, UR11, URZ, !UP2, UP1 ;  /* 0x000000ff0b00728c */ /* 0x000fc8000d762710 */
[----:B------:R-:W-:-:S05]  /*04b0*/  UP2UR UR60, UPR, URZ, 0x8 ;  /* 0x00000008ff3c7883 */ /* 0x000fca0008000000 */
[----:B------:R-:W-:Y:S07]  /*04c0*/  BRA.U !UP3, `(.L_x_8) ;  /* 0x000000010b207547 */ /* 0x000fee000b800000 */
[----:B------:R-:W-:Y:S01]  /*04d0*/  UISETP.NE.U32.AND UP1, UPT, UR10, URZ, UPT ;  /* 0x000000ff0a00728c */ /* 0x000fe2000bf25070 */
[----:B-----5:R-:W-:Y:S01]  /*04e0*/  FSETP.NEU.AND P0, PT, R163, RZ, PT ;  /* 0x000000ffa300720b */ /* 0x020fe20003f0d000 */
[----:B------:R-:W-:Y:S02]  /*04f0*/  USEL UR4, URZ, 0xffffffff, UP2 ;  /* 0xffffffffff047887 */ /* 0x000fe40009000000 */
[----:B------:R-:W-:-:S10]  /*0500*/  UISETP.NE.AND.EX UP1, UPT, UR11, URZ, UPT, UP1 ;  /* 0x000000ff0b00728c */ /* 0x000fd4000bf25310 */
[----:B------:R-:W-:Y:S01]  /*0510*/  VOTEU.ANY UP0, P0 ;  /* 0x0000000000ff7886 */ /* 0x000fe20000000100 */
[----:B------:R-:W-:-:S04]  /*0520*/  @!UP1 USEL UR4, URZ, 0xffffffff, UP0 ;  /* 0xffffffffff049887 */ /* 0x000fc80008000000 */
[----:B------:R-:W-:-:S04]  /*0530*/  ULOP3.LUT UR4, UR4, 0x1, URZ, 0xc0, !UPT ;  /* 0x0000000104047892 */ /* 0x000fc8000f8ec0ff */
[----:B------:R-:W-:-:S11]  /*0540*/  UISETP.NE.U32.AND UP4, UPT, UR4, 0x1, UPT ;  /* 0x000000010400788c */ /* 0x000fd6000bf85070 */
.L_x_8:
[----:B------:R-:W1:Y:S01]  /*0550*/  SHFL.IDX PT, R0, R2, RZ, 0x1f ;  /* 0x00001fff02007589 */ /* 0x000e6200000e0000 */
[----:B------:R-:W-:-:S04]  /*0560*/  UISETP.NE.AND UP0, UPT, UR14, 0x2, UPT ;  /* 0x000000020e00788c */ /* 0x000fc8000bf05270 */
[----:B------:R-:W-:Y:S02]  /*0570*/  UISETP.EQ.AND UP1, UPT, UR48, URZ, !UP0 ;  /* 0x000000ff3000728c */ /* 0x000fe4000c722270 */
[----:B------:R-:W-:-:S04]  /*0580*/  USEL UR50, URZ, 0x1, UP0 ;  /* 0x00000001ff327887 */ /* 0x000fc80008000000 */
[----:B------:R-:W-:Y:S02]  /*0590*/  PLOP3.LUT P3, PT, P1, PT, UP1, 0x80, 0x8 ;  /* 0x000000000008781c */ /* 0x000fe40000f6f018 */
[----:B-1----:R-:W-:-:S13]  /*05a0*/  ISETP.NE.AND P0, PT, R0, RZ, PT ;  /* 0x000000ff0000720c */ /* 0x002fda0003f05270 */
[----:B------:R-:W-:Y:S05]  /*05b0*/  @P0 BRA `(.L_x_9) ;  /* 0x00000000005c0947 */ /* 0x000fea0003800000 */
[----:B------:R-:W-:Y:S01]  /*05c0*/  UMOV UR4, 0x400 ;  /* 0x0000040000047882 */ /* 0x000fe20000000000 */
[----:B------:R-:W-:Y:S01]  /*05d0*/  UMOV UR6, 0x1 ;  /* 0x0000000100067882 */ /* 0x000fe20000000000 */
[----:B------:R-:W-:Y:S02]  /*05e0*/  ULEA UR4, UR5, UR4, 0x18 ;  /* 0x0000000405047291 */ /* 0x000fe4000f8ec0ff */
[----:B------:R-:W-:-:S04]  /*05f0*/  UIADD3 UR6, UPT, UPT, -UR6, 0x100000, URZ ;  /* 0x0010000006067890 */ /* 0x000fc8000fffe1ff */
[----:B------:R-:W-:Y:S02]  /*0600*/  USHF.L.U32 UR7, UR6, 0xb, URZ ;  /* 0x0000000b06077899 */ /* 0x000fe400080006ff */
[----:B------:R-:W-:Y:S01]  /*0610*/  USHF.L.U32 UR6, UR6, 0x1, URZ ;  /* 0x0000000106067899 */ /* 0x000fe200080006ff */
[----:B------:R-:W-:Y:S01]  /*0620*/  ELECT P0, URZ, PT ;  /* 0x0000000000ff782f */ /* 0x000fe20003800000 */
[----:B------:R-:W1:Y:S10]  /*0630*/  FENCE.VIEW.ASYNC.S ;  /* 0x00000000000073c6 */ /* 0x000e740000000000 */
[----:B-1----:R1:W2:Y:S01]  /*0640*/  SYNCS.EXCH.64 URZ, [UR4], UR6 ;  /* 0x0000000604ff75b2 */ /* 0x0022a20008000100 */
[----:B------:R1:W3:Y:S01]  /*0650*/  SYNCS.EXCH.64 URZ, [UR4+0x38], UR6 ;  /* 0x0000380604ff75b2 */ /* 0x0002e20008000100 */
[----:B------:R1:W1:Y:S01]  /*0660*/  SYNCS.EXCH.64 URZ, [UR4+0x8], UR6 ;  /* 0x0000080604ff75b2 */ /* 0x0002620008000100 */
        /* <DEDUP_REMOVED lines=11> */
[----:B------:R-:W-:Y:S01]  /*0720*/  NOP ;  /* 0x0000000000007918 */ /* 0x000fe20000000000 */
.L_x_9:
[----:B------:R-:W4:Y:S01]  /*0730*/  SHFL.IDX PT, R0, R2, RZ, 0x1f ;  /* 0x00001fff02007589 */ /* 0x000f2200000e0000 */
[----:B------:R-:W-:Y:S01]  /*0740*/  NOP ;  /* 0x0000000000007918 */ /* 0x000fe20000000000 */
[----:B----4-:R-:W-:-:S13]  /*0750*/  ISETP.NE.AND P0, PT, R0, 0x1, PT ;  /* 0x000000010000780c */ /* 0x010fda0003f05270 */
[----:B------:R-:W-:Y:S05]  /*0760*/  @P0 BRA `(.L_x_10) ;  /* 0x00000000003c0947 */ /* 0x000fea0003800000 */
[----:B-1----:R-:W-:Y:S01]  /*0770*/  UMOV UR4, 0x400 ;  /* 0x0000040000047882 */ /* 0x002fe20000000000 */
[----:B------:R-:W-:Y:S01]  /*0780*/  UMOV UR8, 0x20 ;  /* 0x0000002000087882 */ /* 0x000fe20000000000 */
[----:B------:R-:W-:Y:S01]  /*0790*/  UMOV UR6, 0x80 ;  /* 0x0000008000067882 */ /* 0x000fe20000000000 */
[----:B------:R-:W-:Y:S02]  /*07a0*/  ULEA UR4, UR5, UR4, 0x18 ;  /* 0x0000000405047291 */ /* 0x000fe4000f8ec0ff */
[----:B------:R-:W-:-:S04]  /*07b0*/  UIADD3 UR8, UPT, UPT, -UR8, 0x100000, URZ ;  /* 0x0010000008087890 */ /* 0x000fc8000fffe1ff */
[----:B------:R-:W-:Y:S02]  /*07c0*/  USHF.L.U32 UR9, UR8, 0xb, URZ ;  /* 0x0000000b08097899 */ /* 0x000fe400080006ff */
[----:B------:R-:W-:Y:S02]  /*07d0*/  USHF.L.U32 UR8, UR8, 0x1, URZ ;  /* 0x0000000108087899 */ /* 0x000fe400080006ff */
[----:B------:R-:W-:-:S04]  /*07e0*/  UIADD3 UR6, UPT, UPT, -UR6, 0x100000, URZ ;  /* 0x0010000006067890 */ /* 0x000fc8000fffe1ff */
[----:B------:R-:W-:Y:S02]  /*07f0*/  USHF.L.U32 UR7, UR6, 0xb, URZ ;  /* 0x0000000b06077899 */ /* 0x000fe400080006ff */
[----:B------:R-:W-:Y:S01]  /*0800*/  USHF.L.U32 UR6, UR6, 0x1, URZ ;  /* 0x0000000106067899 */ /* 0x000fe200080006ff */
[----:B------:R-:W-:Y:S01]  /*0810*/  ELECT P0, URZ, PT ;  /* 0x0000000000ff782f */ /* 0x000fe20003800000 */
[----:B------:R-:W1:Y:S02]  /*0820*/  FENCE.VIEW.ASYNC.S ;  /* 0x00000000000073c6 */ /* 0x000e640000000000 */
[----:B-1----:R4:W1:Y:S08]  /*0830*/  SYNCS.EXCH.64 URZ, [UR4+0x70], UR8 ;  /* 0x0000700804ff75b2 */ /* 0x0028700008000100 */
[----:B------:R4:W1:Y:S02]  /*0840*/  SYNCS.EXCH.64 URZ, [UR4+0x78], UR6 ;  /* 0x0000780604ff75b2 */ /* 0x0008640008000100 */
[----:B----4-:R-:W-:Y:S01]  /*0850*/  NOP ;  /* 0x0000000000007918 */ /* 0x010fe20000000000 */
.L_x_10:
[----:B------:R-:W4:Y:S01]  /*0860*/  SHFL.IDX PT, R0, R2, RZ, 0x1f ;  /* 0x00001fff02007589 */ /* 0x000f2200000e0000 */
[----:B------:R-:W-:Y:S01]  /*0870*/  NOP ;  /* 0x0000000000007918 */ /* 0x000fe20000000000 */
[----:B----4-:R-:W-:-:S13]  /*0880*/  ISETP.NE.AND P0, PT, R0, 0x3, PT ;  /* 0x000000030000780c */ /* 0x010fda0003f05270 */
[----:B------:R-:W-:Y:S05]  /*0890*/  @P0 BRA `(.L_x_11) ;  /* 0x00000000002c0947 */ /* 0x000fea0003800000 */
[----:B-1----:R-:W-:Y:S01]  /*08a0*/  UMOV UR4, 0x400 ;  /* 0x0000040000047882 */ /* 0x002fe20000000000 */
[----:B------:R-:W-:Y:S01]  /*08b0*/  UMOV UR6, 0x20 ;  /* 0x0000002000067882 */ /* 0x000fe20000000000 */
[----:B------:R-:W-:Y:S02]  /*08c0*/  ULEA UR4, UR5, UR4, 0x18 ;  /* 0x0000000405047291 */ /* 0x000fe4000f8ec0ff */
[----:B------:R-:W-:-:S04]  /*08d0*/  UIADD3 UR6, UPT, UPT, -UR6, 0x100000, URZ ;  /* 0x0010000006067890 */ /* 0x000fc8000fffe1ff */
[----:B------:R-:W-:Y:S02]  /*08e0*/  USHF.L.U32 UR7, UR6, 0xb, URZ ;  /* 0x0000000b06077899 */ /* 0x000fe400080006ff */
[----:B------:R-:W-:Y:S01]  /*08f0*/  USHF.L.U32 UR6, UR6, 0x1, URZ ;  /* 0x0000000106067899 */ /* 0x000fe200080006ff */
[----:B------:R-:W-:Y:S01]  /*0900*/  ELECT P0, URZ, PT ;  /* 0x0000000000ff782f */ /* 0x000fe20003800000 */
[----:B------:R-:W1:Y:S10]  /*0910*/  FENCE.VIEW.ASYNC.S ;  /* 0x00000000000073c6 */ /* 0x000e740000000000 */
[----:B-1----:R4:W1:Y:S01]  /*0920*/  SYNCS.EXCH.64 URZ, [UR4+0x80], UR6 ;  /* 0x0000800604ff75b2 */ /* 0x0028620008000100 */
[----:B------:R4:W1:Y:S02]  /*0930*/  SYNCS.EXCH.64 URZ, [UR4+0x88], UR6 ;  /* 0x0000880604ff75b2 */ /* 0x0008640008000100 */
[----:B----4-:R-:W-:Y:S01]  /*0940*/  NOP ;  /* 0x0000000000007918 */ /* 0x010fe20000000000 */
.L_x_11:
[----:B------:R-:W4:Y:S01]  /*0950*/  SHFL.IDX PT, R0, R2, RZ, 0x1f ;  /* 0x00001fff02007589 */ /* 0x000f2200000e0000 */
[----:B------:R-:W-:Y:S01]  /*0960*/  NOP ;  /* 0x0000000000007918 */ /* 0x000fe20000000000 */
[----:B----4-:R-:W-:-:S13]  /*0970*/  ISETP.NE.AND P0, PT, R0, 0x4, PT ;  /* 0x000000040000780c */ /* 0x010fda0003f05270 */
[----:B------:R-:W-:Y:S05]  /*0980*/  @P0 BRA `(.L_x_12) ;  /* 0x0000000000480947 */ /* 0x000fea0003800000 */
[----:B-1----:R-:W-:Y:S01]  /*0990*/  UMOV UR6, 0x1e0 ;  /* 0x000001e000067882 */ /* 0x002fe20000000000 */
[----:B------:R-:W-:Y:S01]  /*09a0*/  UMOV UR4, 0x400 ;  /* 0x0000040000047882 */ /* 0x000fe20000000000 */
[----:B------:R-:W-:Y:S01]  /*09b0*/  USEL UR6, UR6, 0x1a0, UP4 ;  /* 0x000001a006067887 */ /* 0x000fe2000a000000 */
        /* <DEDUP_REMOVED lines=11> */
[----:B------:R4:W1:Y:S01]  /*0a70*/  SYNCS.EXCH.64 URZ, [UR4+0xa0], UR6 ;  /* 0x0000a00604ff75b2 */ /* 0x0008620008000100 */
[----:B------:R4:W1:Y:S01]  /*0a80*/  SYNCS.EXCH.64 URZ, [UR4+0x98], UR8 ;  /* 0x0000980804ff75b2 */ /* 0x0008620008000100 */
[----:B------:R4:W1:Y:S02]  /*0a90*/  SYNCS.EXCH.64 URZ, [UR4+0xa8], UR6 ;  /* 0x0000a80604ff75b2 */ /* 0x0008640008000100 */
[----:B----4-:R-:W-:Y:S01]  /*0aa0*/  NOP ;  /* 0x0000000000007918 */ /* 0x010fe20000000000 */
.L_x_12:
        /* <DEDUP_REMOVED lines=19> */
[----:B------:R4:W1:Y:S01]  /*0be0*/  SYNCS.EXCH.64 URZ, [UR4+0xd0], UR8 ;  /* 0x0000d00804ff75b2 */ /* 0x0008620008000100 */
[----:B------:R4:W1:Y:S01]  /*0bf0*/  SYNCS.EXCH.64 URZ, [UR4+0xc0], UR6 ;  /* 0x0000c00604ff75b2 */ /* 0x0008620008000100 */
[----:B------:R4:W1:Y:S02]  /*0c00*/  SYNCS.EXCH.64 URZ, [UR4+0xd8], UR8 ;  /* 0x0000d80804ff75b2 */ /* 0x0008640008000100 */
[----:B----4-:R-:W-:Y:S01]  /*0c10*/  NOP ;  /* 0x0000000000007918 */ /* 0x010fe20000000000 */
.L_x_13:
[----:B------:R-:W4:Y:S01]  /*0c20*/  SHFL.IDX PT, R2, R2, RZ, 0x1f ;  /* 0x00001fff02027589 */ /* 0x000f2200000e0000 */
[----:B------:R-:W-:Y:S01]  /*0c30*/  ISETP.NE.OR P1, PT, RZ, UR14, !P1 ;  /* 0x0000000eff007c0c */ /* 0x000fe2000cf25670 */
        /* <DEDUP_REMOVED lines=12> */
[----:B------:R4:W1:Y:S01]  /*0d00*/  SYNCS.EXCH.64 URZ, [UR4+0xf0], UR6 ;  /* 0x0000f00604ff75b2 */ /* 0x0008620008000100 */
[----:B------:R4:W1:Y:S01]  /*0d10*/  SYNCS.EXCH.64 URZ, [UR4+0xe8], UR6 ;  /* 0x0000e80604ff75b2 */ /* 0x0008620008000100 */
[----:B------:R4:W1:Y:S02]  /*0d20*/  SYNCS.EXCH.64 URZ, [UR4+0xf8], UR6 ;  /* 0x0000f80604ff75b2 */ /* 0x0008640008000100 */
[----:B----4-:R-:W-:Y:S01]  /*0d30*/  NOP ;  /* 0x0000000000007918 */ /* 0x010fe20000000000 */
.L_x_14:
[----:B------:R-:W-:Y:S01]  /*0d40*/  VOTEU.ALL UP0, P1 ;  /* 0x0000000000ff7886 */ /* 0x000fe20000800000 */
[----:B-1----:R-:W-:Y:S01]  /*0d50*/  UMOV UR6, 0x20 ;  /* 0x0000002000067882 */ /* 0x002fe20000000000 */
[----:B------:R-:W1:Y:S01]  /*0d60*/  LDCU UR8, c[0x0][0x36c] ;  /* 0x00006d80ff0877ac */ /* 0x000e620008000800 */
[----:B------:R-:W-:Y:S01]  /*0d70*/  NOP ;  /* 0x0000000000007918 */ /* 0x000fe20000000000 */
[----:B------:R-:W-:Y:S01]  /*0d80*/  LOP3.LUT R0, R3, 0x1f, RZ, 0xc0, !PT ;  /* 0x0000001f03007812 */ /* 0x000fe200078ec0ff */
[----:B------:R-:W-:Y:S01]  /*0d90*/  @!UP0 UMOV UR4, 0x400 ;  /* 0x0000040000048882 */ /* 0x000fe20000000000 */
[----:B------:R-:W-:-:S04]  /*0da0*/  @!UP0 UIADD3 UR6, UPT, UPT, -UR6, 0x100000, URZ ;  /* 0x0010000006068890 */ /* 0x000fc8000fffe1ff */
[----:B------:R-:W-:Y:S02]  /*0db0*/  @!UP0 USHF.L.U32 UR7, UR6, 0xb, URZ ;  /* 0x0000000b06078899 */ /* 0x000fe400080006ff */
[----:B------:R-:W-:Y:S02]  /*0dc0*/  @!UP0 USHF.L.U32 UR6, UR6, 0x1, URZ ;  /* 0x0000000106068899 */ /* 0x000fe400080006ff */
[----:B------:R-:W-:Y:S01]  /*0dd0*/  @!UP0 ULEA UR4, UR5, UR4, 0x18 ;  /* 0x0000000405048291 */ /* 0x000fe2000f8ec0ff */
[----:B------:R-:W-:Y:S01]  /*0de0*/  VOTEU.ALL UP0, P1 ;  /* 0x0000000000ff7886 */ /* 0x000fe20000800000 */
[----:B------:R-:W-:Y:S02]  /*0df0*/  UISETP.NE.AND UP5, UPT, UR14, URZ, UPT ;  /* 0x000000ff0e00728c */ /* 0x000fe4000bfa5270 */
[----:B-1----:R-:W-:Y:S01]  /*0e00*/  UISETP.EQ.U32.AND UP6, UPT, UR8, 0x1, UPT ;  /* 0x000000010800788c */ /* 0x002fe2000bfc2070 */
[----:B------:R-:W1:Y:S07]  /*0e10*/  FENCE.VIEW.ASYNC.S ;  /* 0x00000000000073c6 */ /* 0x000e6e0000000000 */
[----:B-1----:R1:W4:Y:S01]  /*0e20*/  @!UP0 SYNCS.EXCH.64 URZ, [UR4+0x100], UR6 ;  /* 0x0001000604ff85b2 */ /* 0x0023220008000100 */
[----:B------:R-:W-:Y:S05]  /*0e30*/  BRA.U !UP6, `(.L_x_15) ;  /* 0x000000010e087547 */ /* 0x000fea000b800000 */
[----:B--234-:R-:W-:Y:S01]  /*0e40*/  UCGABAR_ARV ;  /* 0x00000000000079c7 */ /* 0x01cfe20008000000 */
[----:B------:R-:W-:Y:S05]  /*0e50*/  BRA `(.L_x_16) ;  /* 0x0000000000047947 */ /* 0x000fea0003800000 */
.L_x_15:
[----:B--234-:R-:W-:Y:S01]  /*0e60*/  NOP ;  /* 0x0000000000007918 */ /* 0x01cfe20000000000 */
.L_x_16:
[----:B------:R-:W2:Y:S01]  /*0e70*/  S2UR UR28, SR_CTAID.X ;  /* 0x00000000001c79c3 */ /* 0x000ea20000002500 */
[----:B------:R-:W-:-:S05]  /*0e80*/  CS2R.32 R3, SR_CgaSize ;  /* 0x0000000000037805 */ /* 0x000fca0000008a00 */
[----:B------:R-:W-:-:S05]  /*0e90*/  IMAD R3, R3, -0xa0, RZ ;  /* 0xffffff6003037824 */ /* 0x000fca00078e02ff */
[----:B-1----:R-:W-:-:S14]  /*0ea0*/  R2UR UR6, R3 ;  /* 0x00000000030672ca */ /* 0x002fdc00000e0000 */
[----:B------:R-:W1:Y:S01]  /*0eb0*/  LDCU UR6, c[0x0][UR6+0x2b0] ;  /* 0x00005600060677ac */ /* 0x000e620008000800 */
[----:B------:R-:W-:-:S05]  /*0ec0*/  CS2R.32 R3, SR_CgaSize ;  /* 0x0000000000037805 */ /* 0x000fca0000008a00 */
[----:B------:R-:W-:-:S05]  /*0ed0*/  IMAD R3, R3, -0xa0, RZ ;  /* 0xffffff6003037824 */ /* 0x000fca00078e02ff */
[----:B------:R-:W-:-:S14]  /*0ee0*/  R2UR UR4, R3 ;  /* 0x00000000030472ca */ /* 0x000fdc00000e0000 */
[----:B------:R-:W3:Y:S01]  /*0ef0*/  LDCU UR4, c[0x0][UR4+0x2b4] ;  /* 0x00005680040477ac */ /* 0x000ee20008000800 */
[----:B------:R-:W4:Y:S01]  /*0f00*/  S2UR UR8, SR_CTAID.Y ;  /* 0x00000000000879c3 */ /* 0x000f220000002600 */
[----:B------:R-:W3:Y:S01]  /*0f10*/  LDCU UR24, c[0x0][0xb24] ;  /* 0x00016480ff1877ac */ /* 0x000ee20008000800 */
[----:B------:R-:W-:-:S05]  /*0f20*/  CS2R.32 R3, SR_CgaSize ;  /* 0x0000000000037805 */ /* 0x000fca0000008a00 */
[----:B------:R-:W-:-:S05]  /*0f30*/  IMAD R3, R3, -0xa0, RZ ;  /* 0xffffff6003037824 */ /* 0x000fca00078e02ff */
[----:B------:R-:W-:-:S14]  /*0f40*/  R2UR UR58, R3 ;  /* 0x00000000033a72ca */ /* 0x000fdc00000e0000 */
[----:B------:R-:W4:Y:S01]  /*0f50*/  LDCU UR58, c[0x0][UR58+0x2a0] ;  /* 0x000054003a3a77ac */ /* 0x000f220008000800 */
[----:B------:R-:W1:Y:S01]  /*0f60*/  S2UR UR36, SR_CTAID.Z ;  /* 0x00000000002479c3 */ /* 0x000e620000002700 */
[----:B------:R-:W-:-:S05]  /*0f70*/  CS2R.32 R3, SR_CgaSize ;  /* 0x0000000000037805 */ /* 0x000fca0000008a00 */
[----:B------:R-:W-:-:S05]  /*0f80*/  IMAD R3, R3, -0xa0, RZ ;  /* 0xffffff6003037824 */ /* 0x000fca00078e02ff */
[----:B------:R-:W-:-:S14]  /*0f90*/  R2UR UR59, R3 ;  /* 0x00000000033b72ca */ /* 0x000fdc00000e0000 */
[----:B------:R-:W4:Y:S01]  /*0fa0*/  LDCU UR59, c[0x0][UR59+0x2a4] ;  /* 0x000054803b3b77ac */ /* 0x000f220008000800 */
[----:B------:R-:W4:Y:S01]  /*0fb0*/  LDCU UR15, c[0x0][0xb24] ;  /* 0x00016480ff0f77ac */ /* 0x000f220008000800 */
[----:B--2---:R-:W-:Y:S01]  /*0fc0*/  I2FP.F32.U32 R3, UR28 ;  /* 0x0000001c00037c45 */ /* 0x004fe20008201000 */
[----:B------:R-:W2:Y:S04]  /*0fd0*/  LDCU UR26, c[0x0][0xb30] ;  /* 0x00016600ff1a77ac */ /* 0x000ea80008000800 */
[----:B-1----:R-:W-:Y:S01]  /*0fe0*/  FMUL R3, R3, UR6 ;  /* 0x0000000603037c20 */ /* 0x002fe20008400000 */
[----:B---3--:R-:W-:Y:S01]  /*0ff0*/  UISETP.GE.AND UP1, UPT, UR24, 0x1, UPT ;  /* 0x000000011800788c */ /* 0x008fe2000bf26270 */
[----:B----4-:R-:W-:Y:S01]  /*1000*/  I2FP.F32.U32 R2, UR8 ;  /* 0x0000000800027c45 */ /* 0x010fe20008201000 */
[----:B------:R-:W-:Y:S01]  /*1010*/  UMOV UR47, UR8 ;  /* 0x00000008002f7c82 */ /* 0x000fe20008000000 */
[----:B------:R-:W-:-:S02]  /*1020*/  UMOV UR46, UR28 ;  /* 0x0000001c002e7c82 */ /* 0x000fc40008000000 */
[----:B------:R-:W1:Y:S01]  /*1030*/  F2I.U32.TRUNC.NTZ R3, R3 ;  /* 0x0000000300037305 */ /* 0x000e62000020f000 */
[----:B------:R-:W-:-:S07]  /*1040*/  FMUL R2, R2, UR4 ;  /* 0x0000000402027c20 */ /* 0x000fce0008400000 */
[----:B------:R-:W3:Y:S01]  /*1050*/  F2I.U32.TRUNC.NTZ R2, R2 ;  /* 0x0000000200027305 */ /* 0x000ee2000020f000 */
[----:B-1----:R-:W-:Y:S02]  /*1060*/  R2UR UR4, R3 ;  /* 0x00000000030472ca */ /* 0x002fe400000e0000 */
[----:B------:R-:W-:Y:S02]  /*1070*/  PRMT R3, RZ, 0x7610, R3 ;  /* 0x00007610ff037816 */ /* 0x000fe40000000003 */
[----:B---3--:R-:W-:Y:S02]  /*1080*/  R2UR UR7, R2 ;  /* 0x00000000020772ca */ /* 0x008fe400000e0000 */
[----:B------:R-:W-:-:S07]  /*1090*/  PRMT R2, RZ, 0x7610, R2 ;  /* 0x00007610ff027816 */ /* 0x000fce0000000002 */
[----:B------:R-:W-:-:S04]  /*10a0*/  UIADD3 UR6, UPT, UPT, -UR4, URZ, URZ ;  /* 0x000000ff04067290 */ /* 0x000fc8000fffe1ff */
[----:B------:R-:W-:Y:S02]  /*10b0*/  UIMAD UR58, UR58, UR6, UR28 ;  /* 0x000000063a3a72a4 */ /* 0x000fe4000f8e021c */
[----:B------:R-:W-:-:S04]  /*10c0*/  UIADD3 UR4, UPT, UPT, -UR7, URZ, URZ ;  /* 0x000000ff07047290 */ /* 0x000fc8000fffe1ff */
[----:B------:R-:W-:Y:S01]  /*10d0*/  UIMAD UR59, UR59, UR4, UR8 ;  /* 0x000000043b3b72a4 */ /* 0x000fe2000f8e0208 */
[----:B--2---:R-:W-:Y:S11]  /*10e0*/  BRA.U UP5, `(.L_x_17) ;  /* 0x0000000105287547 */ /* 0x004ff6000b800000 */
[----:B------:R-:W-:Y:S02]  /*10f0*/  UISETP.NE.AND UP0, UPT, UR59, URZ, UPT ;  /* 0x000000ff3b00728c */ /* 0x000fe4000bf05270 */
[----:B------:R-:W-:Y:S02]  /*1100*/  ULOP3.LUT UR4, UR58, 0xfffffffe, URZ, 0xc0, !UPT ;  /* 0xfffffffe3a047892 */ /* 0x000fe4000f8ec0ff */
[----:B------:R-:W-:Y:S01]  /*1110*/  UISETP.LT.U32.OR UP0, UPT, UR58, 0x2, !UP0 ;  /* 0x000000023a00788c */ /* 0x000fe2000c701470 */
[----:B------:R-:W-:-:S03]  /*1120*/  UMOV UR8, 0x3 ;  /* 0x0000000300087882 */ /* 0x000fc60000000000 */
[----:B------:R-:W-:Y:S02]  /*1130*/  USEL UR7, URZ, 0x1, !UP0 ;  /* 0x00000001ff077887 */ /* 0x000fe4000c000000 */
[----:B------:R-:W-:Y:S02]  /*1140*/  USEL UR6, URZ, 0x2, !UP0 ;  /* 0x00000002ff067887 */ /* 0x000fe4000c000000 */
[----:B------:R-:W-:Y:S02]  /*1150*/  USHF.L.U32 UR4, UR8, UR4, URZ ;  /* 0x0000000408047299 */ /* 0x000fe400080006ff */
[----:B------:R-:W-:-:S04]  /*1160*/  UIADD3 UR6, UPT, UPT, UR7, UR6, URZ ;  /* 0x0000000607067290 */ /* 0x000fc8000fffe0ff */
[----:B------:R-:W-:Y:S02]  /*1170*/  MOV R2, UR4 ;  /* 0x0000000400027c02 */ /* 0x000fe40008000f00 */
[----:B------:R-:W-:Y:S02]  /*1180*/  MOV R3, UR6 ;  /* 0x0000000600037c02 */ /* 0x000fe40008000f00 */
.L_x_17:
[----:B------:R-:W-:Y:S05]  /*1190*/  BRA.U !UP1, `(.L_x_18) ;  /* 0x0000000109d07547 */ /* 0x000fea000b800000 */
[----:B------:R-:W1:Y:S01]  /*11a0*/  LDCU.128 UR20, c[0x0][0xb10] ;  /* 0x00016200ff1477ac */ /* 0x000e620008000c00 */
[----:B------:R-:W2:Y:S01]  /*11b0*/  LDCU UR7, c[0x0][0x370] ;  /* 0x00006e00ff0777ac */ /* 0x000ea20008000800 */
[----:B------:R-:W3:Y:S01]  /*11c0*/  LDCU UR8, c[0x0][0x374] ;  /* 0x00006e80ff0877ac */ /* 0x000ee20008000800 */
[----:B------:R-:W4:Y:S01]  /*11d0*/  LDCU UR25, c[0x0][0xb0c] ;  /* 0x00016180ff1977ac */ /* 0x000f220008000800 */
[----:B------:R-:W4:Y:S01]  /*11e0*/  LDCU UR9, c[0x0][0xb20] ;  /* 0x00016400ff0977ac */ /* 0x000f220008000800 */
[----:B-1----:R-:W-:Y:S01]  /*11f0*/  UIMAD.WIDE.U32 UR12, UR28, UR20, URZ ;  /* 0x000000141c0c72a5 */ /* 0x002fe2000f8e00ff */
[----:B------:R-:W1:Y:S01]  /*1200*/  LDCU.64 UR10, c[0x0][0xb28] ;  /* 0x00016500ff0a77ac */ /* 0x000e620008000a00 */
[----:B------:R-:W-:-:S05]  /*1210*/  UISETP.NE.AND UP3, UPT, UR22, 0x1, UPT ;  /* 0x000000011600788c */ /* 0x000fca000bf65270 */
[----:B------:R-:W-:Y:S01]  /*1220*/  UMOV UR12, UR13 ;  /* 0x0000000d000c7c82 */ /* 0x000fe20008000000 */
[----:B--2---:R-:W-:Y:S02]  /*1230*/  UIMAD.WIDE.U32 UR16, UR7, UR20, URZ ;  /* 0x00000014071072a5 */ /* 0x004fe4000f8e00ff */
[----:B------:R-:W-:Y:S02]  /*1240*/  USHF.R.U32.HI UR6, URZ, UR21, UR12 ;  /* 0x00000015ff067299 */ /* 0x000fe4000801160c */
[----:B---3--:R-:W-:Y:S02]  /*1250*/  UIMAD.WIDE.U32 UR12, UR8, UR23, URZ ;  /* 0x00000017080c72a5 */ /* 0x008fe4000f8e00ff */
[----:B----4-:R-:W-:Y:S01]  /*1260*/  UISETP.NE.AND UP0, UPT, UR25, 0x1, UPT ;  /* 0x000000011900788c */ /* 0x010fe2000bf05270 */
[----:B------:R-:W-:Y:S01]  /*1270*/  UMOV UR16, UR17 ;  /* 0x0000001100107c82 */ /* 0x000fe20008000000 */
[----:B------:R-:W-:-:S03]  /*1280*/  UISETP.NE.AND UP1, UPT, UR24, 0x1, UPT ;  /* 0x000000011800788c */ /* 0x000fc6000bf25270 */
[----:B------:R-:W-:Y:S01]  /*1290*/  UMOV UR12, UR13 ;  /* 0x0000000d000c7c82 */ /* 0x000fe20008000000 */
[----:B------:R-:W-:Y:S02]  /*12a0*/  USEL UR6, UR28, UR6, !UP0 ;  /* 0x000000061c067287 */ /* 0x000fe4000c000000 */
[----:B------:R-:W-:Y:S02]  /*12b0*/  @UP3 USHF.R.U32.HI UR8, URZ, UR9, UR12 ;  /* 0x00000009ff083299 */ /* 0x000fe4000801160c */
[----:B------:R-:W-:Y:S02]  /*12c0*/  UIADD3 UR46, UPT, UPT, -UR6, URZ, URZ ;  /* 0x000000ff062e7290 */ /* 0x000fe4000fffe1ff */
[----:B------:R-:W-:Y:S02]  /*12d0*/  @UP0 USHF.R.U32.HI UR7, URZ, UR21, UR16 ;  /* 0x00000015ff070299 */ /* 0x000fe40008011610 */
[----:B------:R-:W-:Y:S02]  /*12e0*/  UIMAD.WIDE.U32 UR16, UR47, UR23, URZ ;  /* 0x000000172f1072a5 */ /* 0x000fe4000f8e00ff */
[----:B-1----:R-:W-:-:S02]  /*12f0*/  UIMAD.WIDE.U32 UR12, UR8, UR10, URZ ;  /* 0x0000000a080c72a5 */ /* 0x002fc4000f8e00ff */
[----:B------:R-:W-:Y:S02]  /*1300*/  UIMAD.WIDE.U32 UR18, UR7, UR10, URZ ;  /* 0x0000000a071272a5 */ /* 0x000fe4000f8e00ff */
[----:B------:R-:W-:Y:S01]  /*1310*/  UIMAD UR46, UR25, UR46, UR28 ;  /* 0x0000002e192e72a4 */ /* 0x000fe2000f8e021c */
[----:B------:R-:W-:Y:S02]  /*1320*/  UMOV UR4, UR17 ;  /* 0x0000001100047c82 */ /* 0x000fe40008000000 */
[----:B------:R-:W-:Y:S01]  /*1330*/  UMOV UR12, UR13 ;  /* 0x0000000d000c7c82 */ /* 0x000fe20008000000 */
[----:B------:R-:W-:Y:S02]  /*1340*/  USHF.R.U32.HI UR4, URZ, UR9, UR4 ;  /* 0x00000009ff047299 */ /* 0x000fe40008011604 */
[----:B------:R-:W-:Y:S01]  /*1350*/  @UP1 USHF.R.U32.HI UR8, URZ, UR11, UR12 ;  /* 0x0000000bff081299 */ /* 0x000fe2000801160c */
[----:B------:R-:W-:Y:S01]  /*1360*/  UMOV UR18, UR19 ;  /* 0x0000001300127c82 */ /* 0x000fe20008000000 */
[----:B------:R-:W-:-:S02]  /*1370*/  USEL UR4, UR47, UR4, !UP3 ;  /* 0x000000042f047287 */ /* 0x000fc4000d800000 */
[----:B------:R-:W-:Y:S02]  /*1380*/  @UP1 USHF.R.U32.HI UR7, URZ, UR11, UR18 ;  /* 0x0000000bff071299 */ /* 0x000fe40008011612 */
[----:B------:R-:W-:Y:S02]  /*1390*/  UIMAD UR8, UR8, UR24, URZ ;  /* 0x00000018080872a4 */ /* 0x000fe4000f8e02ff */
[----:B------:R-:W-:Y:S02]  /*13a0*/  UIMAD UR12, UR7, UR24, URZ ;  /* 0x00000018070c72a4 */ /* 0x000fe4000f8e02ff */
[----:B------:R-:W-:Y:S02]  /*13b0*/  UISETP.GE.AND UP0, UPT, UR4, UR8, UPT ;  /* 0x000000080400728c */ /* 0x000fe4000bf06270 */
[----:B------:R-:W-:Y:S02]  /*13c0*/  UIMAD.WIDE.U32 UR8, UR4, UR10, URZ ;  /* 0x0000000a040872a5 */ /* 0x000fe4000f8e00ff */
[----:B------:R-:W-:-:S02]  /*13d0*/  UISETP.GE.OR UP0, UPT, UR6, UR12, UP0 ;  /* 0x0000000c0600728c */ /* 0x000fc40008706670 */
[----:B------:R-:W-:Y:S02]  /*13e0*/  UIMAD.WIDE.U32 UR12, UR6, UR10, URZ ;  /* 0x0000000a060c72a5 */ /* 0x000fe4000f8e00ff */
[----:B------:R-:W-:Y:S02]  /*13f0*/  USHF.R.U32.HI UR9, URZ, UR11, UR9 ;  /* 0x0000000bff097299 */ /* 0x000fe40008011609 */
[----:B------:R-:W-:Y:S02]  /*1400*/  UIADD3 UR10, UPT, UPT, -UR4, URZ, URZ ;  /* 0x000000ff040a7290 */ /* 0x000fe4000fffe1ff */
[----:B------:R-:W-:Y:S02]  /*1410*/  USEL UR9, UR4, UR9, !UP1 ;  /* 0x0000000904097287 */ /* 0x000fe4000c800000 */
[----:B------:R-:W-:Y:S01]  /*1420*/  UIMAD UR47, UR22, UR10, UR47 ;  /* 0x0000000a162f72a4 */ /* 0x000fe2000f8e022f */
[----:B------:R-:W-:Y:S01]  /*1430*/  @!UP0 UMOV UR8, UR13 ;  /* 0x0000000d00088c82 */ /* 0x000fe20008000000 */
[----:B------:R-:W-:-:S02]  /*1440*/  UIADD3 UR10, UPT, UPT, -UR9, URZ, URZ ;  /* 0x000000ff090a7290 */ /* 0x000fc4000fffe1ff */
[----:B------:R-:W-:Y:S02]  /*1450*/  @!UP0 USHF.R.U32.HI UR8, URZ, UR11, UR8 ;  /* 0x0000000bff088299 */ /* 0x000fe40008011608 */
[----:B------:R-:W-:Y:S02]  /*1460*/  UIMAD UR10, UR24, UR10, UR4 ;  /* 0x0000000a180a72a4 */ /* 0x000fe4000f8e0204 */
[----:B------:R-:W-:-:S04]  /*1470*/  @!UP0 USEL UR8, UR6, UR8, !UP1 ;  /* 0x0000000806088287 */ /* 0x000fc8000c800000 */
[----:B------:R-:W-:Y:S02]  /*1480*/  @!UP0 UIMAD UR7, UR10, UR7, UR8 ;  /* 0x000000070a0782a4 */ /* 0x000fe4000f8e0208 */
[----:B------:R-:W-:-:S04]  /*1490*/  @!UP0 UIADD3 UR9, UPT, UPT, UR9, -UR8, URZ ;  /* 0x8000000809098290 */ /* 0x000fc8000fffe0ff */
[----:B------:R-:W-:-:S03]  /*14a0*/  @!UP0 UIMAD UR4, UR9, UR24, UR6 ;  /* 0x00000018090482a4 */ /* 0x000fc6000f8e0206 */
[----:B------:R-:W-:Y:S01]  /*14b0*/  @!UP0 UMOV UR6, UR7 ;  /* 0x0000000700068c82 */ /* 0x000fe20008000000 */
[----:B------:R-:W-:Y:S02]  /*14c0*/  UIMAD UR47, UR4, UR22, UR47 ;  /* 0x00000016042f72a4 */ /* 0x000fe4000f8e022f */
[----:B------:R-:W-:-:S12]  /*14d0*/  UIMAD UR46, UR6, UR25, UR46 ;  /* 0x00000019062e72a4 */ /* 0x000fd8000f8e022e */
.L_x_18:
[----:B------:R-:W-:Y:S02]  /*14e0*/  UISETP.NE.AND UP1, UPT, UR26, 0x1, UPT ;  /* 0x000000011a00788c */ /* 0x000fe4000bf25270 */
[----:B------:R-:W-:-:S07]  /*14f0*/  UISETP.NE.AND UP0, UPT, UR14, 0x2, UPT ;  /* 0x000000020e00788c */ /* 0x000fce000bf05270 */
[----:B------:R-:W-:Y:S05]  /*1500*/  BRA.U UP1, `(.L_x_19) ;  /* 0x0000000101447547 */ /* 0x000fea000b800000 */
[----:B------:R-:W1:Y:S01]  /*1510*/  LDCU.128 UR8, c[0x0][0xb10] ;  /* 0x00016200ff0877ac */ /* 0x000e620008000c00 */
[----:B------:R-:W2:Y:S01]  /*1520*/  LDCU UR16, c[0x0][0xb0c] ;  /* 0x00016180ff1077ac */ /* 0x000ea20008000800 */
[----:B------:R-:W3:Y:S01]  /*1530*/  LDCU UR17, c[0x0][0xb20] ;  /* 0x00016400ff1177ac */ /* 0x000ee20008000800 */
[----:B-1----:R-:W-:Y:S02]  /*1540*/  UIMAD.WIDE.U32 UR6, UR46, UR8, URZ ;  /* 0x000000082e0672a5 */ /* 0x002fe4000f8e00ff */
[----:B------:R-:W-:Y:S02]  /*1550*/  UIMAD.WIDE.U32 UR12, UR47, UR11, URZ ;  /* 0x0000000b2f0c72a5 */ /* 0x000fe4000f8e00ff */
[----:B--2---:R-:W-:-:S03]  /*1560*/  UISETP.NE.AND UP1, UPT, UR16, 0x1, UPT ;  /* 0x000000011000788c */ /* 0x004fc6000bf25270 */
[----:B------:R-:W-:Y:S02]  /*1570*/  UMOV UR6, UR7 ;  /* 0x0000000700067c82 */ /* 0x000fe40008000000 */
[----:B------:R-:W-:Y:S01]  /*1580*/  USHF.R.U32.HI UR6, URZ, UR9, UR6 ;  /* 0x00000009ff067299 */ /* 0x000fe20008011606 */
[----:B------:R-:W-:-:S03]  /*1590*/  UMOV UR4, UR13 ;  /* 0x0000000d00047c82 */ /* 0x000fc60008000000 */
[----:B------:R-:W-:Y:S02]  /*15a0*/  USEL UR6, UR46, UR6, !UP1 ;  /* 0x000000062e067287 */ /* 0x000fe4000c800000 */
[----:B------:R-:W-:Y:S02]  /*15b0*/  UISETP.NE.AND UP1, UPT, UR10, 0x1, UPT ;  /* 0x000000010a00788c */ /* 0x000fe4000bf25270 */
[----:B---3--:R-:W-:-:S04]  /*15c0*/  USHF.R.U32.HI UR4, URZ, UR17, UR4 ;  /* 0x00000011ff047299 */ /* 0x008fc80008011604 */
[----:B------:R-:W-:-:S04]  /*15d0*/  USEL UR4, UR47, UR4, !UP1 ;  /* 0x000000042f047287 */ /* 0x000fc8000c800000 */
[----:B------:R-:W-:Y:S02]  /*15e0*/  UIADD3 UR7, UPT, UPT, -UR4, UR6, URZ ;  /* 0x0000000604077290 */ /* 0x000fe4000fffe1ff */
[----:B------:R-:W-:Y:S02]  /*15f0*/  UIADD3 UR4, UPT, UPT, UR4, -UR6, URZ ;  /* 0x8000000604047290 */ /* 0x000fe4000fffe0ff */
[----:B------:R-:W-:Y:S02]  /*1600*/  UIMAD UR47, UR7, UR10, UR47 ;  /* 0x0000000a072f72a4 */ /* 0x000fe4000f8e022f */
[----:B------:R-:W-:-:S12]  /*1610*/  UIMAD UR46, UR4, UR16, UR46 ;  /* 0x00000010042e72a4 */ /* 0x000fd8000f8e022e */
.L_x_19:
[----:B------:R-:W-:Y:S05]  /*1620*/  BRA.U !UP6, `(.L_x_20) ;  /* 0x000000010e0c7547 */ /* 0x000fea000b800000 */
[----:B------:R-:W-:Y:S01]  /*1630*/  UCGABAR_WAIT ;  /* 0x0000000000007dc7 */ /* 0x000fe20008000000 */
[----:B------:R-:W-:Y:S01]  /*1640*/  CCTL.IVALL ;  /* 0x00000000ff00798f */ /* 0x000fe20002000000 */
[----:B------:R-:W-:Y:S05]  /*1650*/  BRA `(.L_x_21) ;  /* 0x0000000000047947 */ /* 0x000fea0003800000 */
.L_x_20:
[----:B------:R-:W-:Y:S06]  /*1660*/  BAR.SYNC.DEFER_BLOCKING 0x0 ;  /* 0x0000000000007b1d */ /* 0x000fec0000010000 */
.L_x_21:
[----:B------:R-:W-:Y:S05]  /*1670*/  BRA.U UP0, `(.L_x_22) ;  /* 0x0000001500447547 */ /* 0x000fea000b800000 */
[----:B------:R-:W1:Y:S01]  /*1680*/  LDCU UR7, c[0x0][0x38c] ;  /* 0x00007180ff0777ac */ /* 0x000e620008000800 */
[----:B------:R-:W-:Y:S01]  /*1690*/  PLOP3.LUT P1, PT, PT, PT, UP4, 0x80, 0x8 ;  /* 0x000000000008781c */ /* 0x000fe20003f2f048 */
[----:B------:R-:W-:Y:S01]  /*16a0*/  IMAD.MOV.U32 R12, RZ, RZ, 0x1 ;  /* 0x00000001ff0c7424 */ /* 0x000fe200078e00ff */
[----:B------:R-:W-:Y:S02]  /*16b0*/  ISETP.NE.AND P2, PT, R0, RZ, P3 ;  /* 0x000000ff0000720c */ /* 0x000fe40001f45270 */
[----:B------:R-:W-:Y:S02]  /*16c0*/  CS2R R10, SRZ ;  /* 0x00000000000a7805 */ /* 0x000fe4000001ff00 */
[----:B------:R-:W-:Y:S01]  /*16d0*/  PLOP3.LUT P1, PT, P1, PT, PT, 0x8, 0x80 ;  /* 0x000000000080781c */ /* 0x000fe20000f2e170 */
[----:B------:R-:W-:Y:S01]  /*16e0*/  IMAD.MOV.U32 R9, RZ, RZ, RZ ;  /* 0x000000ffff097224 */ /* 0x000fe200078e00ff */
[----:B------:R-:W2:Y:S01]  /*16f0*/  LDCU UR39, c[0x0][0x370] ;  /* 0x00006e00ff2777ac */ /* 0x000ea20008000800 */
[----:B------:R-:W-:Y:S01]  /*1700*/  IMAD.MOV.U32 R8, RZ, RZ, 0x1 ;  /* 0x00000001ff087424 */ /* 0x000fe200078e00ff */
[----:B------:R-:W-:Y:S01]  /*1710*/  ULOP3.LUT UR48, UR28, 0x1, URZ, 0xc0, !UPT ;  /* 0x000000011c307892 */ /* 0x000fe2000f8ec0ff */
[----:B------:R-:W3:Y:S01]  /*1720*/  LDCU.64 UR26, c[0x0][0x348] ;  /* 0x00006900ff1a77ac */ /* 0x000ee20008000a00 */
[----:B------:R-:W-:-:S02]  /*1730*/  USHF.L.U32 UR45, UR28, 0x7, URZ ;  /* 0x000000071c2d7899 */ /* 0x000fc400080006ff */
[----:B-1----:R-:W-:Y:S02]  /*1740*/  UIADD3 UR6, UPT, UPT, UR7, 0x7f, URZ ;  /* 0x0000007f07067890 */ /* 0x002fe4000fffe0ff */
[----:B------:R-:W-:Y:S02]  /*1750*/  UIADD3 UR44, UPT, UPT, UR7, 0xfe, URZ ;  /* 0x000000fe072c7890 */ /* 0x000fe4000fffe0ff */
[----:B------:R-:W-:Y:S01]  /*1760*/  USHF.R.S32.HI UR4, URZ, 0x1f, UR6 ;  /* 0x0000001fff047899 */ /* 0x000fe20008011406 */
[----:B------:R-:W1:Y:S03]  /*1770*/  LDCU UR38, c[0x0][0x374] ;  /* 0x00006e80ff2677ac */ /* 0x000e660008000800 */
[----:B------:R-:W-:Y:S02]  /*1780*/  ULEA.HI UR4, UR4, UR6, URZ, 0x7 ;  /* 0x0000000604047291 */ /* 0x000fe4000f8f38ff */
[----:B------:R-:W-:-:S02]  /*1790*/  UIADD3 UR6, UPT, UPT, UR7, -0x1, URZ ;  /* 0xffffffff07067890 */ /* 0x000fc4000fffe0ff */
[----:B------:R-:W-:Y:S02]  /*17a0*/  USHF.R.S32.HI UR41, URZ, 0x7, UR4 ;  /* 0x00000007ff297899 */ /* 0x000fe40008011404 */
[----:B------:R-:W-:Y:S02]  /*17b0*/  UISETP.GE.U32.AND UP1, UPT, UR6, -0xff, UPT ;  /* 0xffffff010600788c */ /* 0x000fe4000bf26070 */
[----:B------:R-:W-:Y:S01]  /*17c0*/  UISETP.LT.U32.AND UP0, UPT, UR41, 0x7, UPT ;  /* 0x000000072900788c */ /* 0x000fe2000bf01070 */
[----:B------:R-:W-:-:S03]  /*17d0*/  UMOV UR7, URZ ;  /* 0x000000ff00077c82 */ /* 0x000fc60008000000 */
[----:B------:R-:W-:Y:S02]  /*17e0*/  USEL UR40, UR41, 0x7, UP0 ;  /* 0x0000000729287887 */ /* 0x000fe40008000000 */
[----:B------:R-:W-:Y:S02]  /*17f0*/  UISETP.NE.AND UP0, UPT, UR14, URZ, UPT ;  /* 0x000000ff0e00728c */ /* 0x000fe4000bf05270 */
[----:B------:R-:W-:Y:S02]  /*1800*/  UIADD3 UR4, UPT, UPT, UR40, -0x1, URZ ;  /* 0xffffffff28047890 */ /* 0x000fe4000fffe0ff */
[----:B------:R-:W-:Y:S02]  /*1810*/  @UP1 UIADD3 UR4, UPT, UPT, UR40, URZ, URZ ;  /* 0x000000ff28041290 */ /* 0x000fe4000fffe0ff */
[----:B------:R-:W-:Y:S02]  /*1820*/  USEL UR21, UR50, 0x2, UP0 ;  /* 0x0000000232157887 */ /* 0x000fe40008000000 */
[----:B------:R-:W-:-:S02]  /*1830*/  UIADD3 UR43, UPT, UPT, UR41, -UR40, URZ ;  /* 0x80000028292b7290 */ /* 0x000fc4000fffe0ff */
[----:B------:R-:W-:Y:S02]  /*1840*/  UIADD3 UR30, UPT, UPT, UR4, 0x1, URZ ;  /* 0x00000001041e7890 */ /* 0x000fe4000fffe0ff */
[----:B-123--:R-:W-:-:S12]  /*1850*/  UIADD3 UR42, UPT, UPT, -UR4, URZ, URZ ;  /* 0x000000ff042a7290 */ /* 0x00efd8000fffe1ff */
.L_x_42:
[----:B------:R-:W-:Y:S01]  /*1860*/  UISETP.NE.AND UP0, UPT, UR5, URZ, UPT ;  /* 0x000000ff0500728c */ /* 0x000fe2000bf05270 */
[----:B------:R-:W1:Y:S08]  /*1870*/  S2UR UR5, SR_CgaCtaId ;  /* 0x00000000000579c3 */ /* 0x000e700000008800 */
[----:B------:R-:W-:Y:S05]  /*1880*/  BRA.U UP0, `(.L_x_23) ;  /* 0x0000000100347547 */ /* 0x000fea000b800000 */
[----:B------:R-:W2:Y:S01]  /*1890*/  S2R R0, SR_CgaCtaId ;  /* 0x0000000000007919 */ /* 0x000ea20000008800 */
[----:B------:R-:W-:-:S04]  /*18a0*/  MOV R2, 0x400 ;  /* 0x0000040000027802 */ /* 0x000fc80000000f00 */
[----:B--2---:R-:W-:Y:S02]  /*18b0*/  LEA R0, R0, R2, 0x18 ;  /* 0x0000000200007211 */ /* 0x004fe400078ec0ff */
[----:B------:R-:W-:-:S03]  /*18c0*/  SHF.L.U32 R2, R8, 0x1f, RZ ;  /* 0x0000001f08027819 */ /* 0x000fc600000006ff */
[----:B------:R-:W-:-:S04]  /*18d0*/  IMAD R0, R9, 0x8, R0 ;  /* 0x0000000809007824 */ /* 0x000fc800078e0200 */
[----:B------:R-:W2:Y:S02]  /*18e0*/  SYNCS.PHASECHK.TRANS64.TRYWAIT P0, [R0+URZ+0xf0], R2 ;  /* 0x0000f002000075a7 */ /* 0x000ea400080011ff */
[----:B--2---:R-:W-:Y:S05]  /*18f0*/  @!P0 BRA `(.L_x_24) ;  /* 0x0000008000ec8947 */ /* 0x004fea0003800000 */
.L_x_118:
[----:B------:R-:W-:Y:S01]  /*1900*/  VIADD R9, R9, 0x1 ;  /* 0x0000000109097836 */ /* 0x000fe20000000000 */
[----:B------:R2:W-:Y:S04]  /*1910*/  SYNCS.ARRIVE.TRANS64.A1T0 RZ, [R0+URZ+0xe0], RZ ;  /* 0x0000e0ff00ff79a7 */ /* 0x0005e800081000ff */
[----:B------:R-:W-:-:S04]  /*1920*/  ISETP.NE.AND P0, PT, R9, 0x2, PT ;  /* 0x000000020900780c */ /* 0x000fc80003f05270 */
[----:B------:R-:W-:Y:S02]  /*1930*/  SEL R9, R9, RZ, P0 ;  /* 0x000000ff09097207 */ /* 0x000fe40000000000 */
[----:B--2---:R-:W-:-:S04]  /*1940*/  SEL R0, RZ, 0x1, P0 ;  /* 0x00000001ff007807 */ /* 0x004fc80000000000 */
[----:B------:R-:W-:-:S07]  /*1950*/  LOP3.LUT R8, R8, R0, RZ, 0x3c, !PT ;  /* 0x0000000008087212 */ /* 0x000fce00078e3cff */
.L_x_23:
[----:B------:R-:W-:Y:S01]  /*1960*/  UMOV UR4, 0x400 ;  /* 0x0000040000047882 */ /* 0x000fe20000000000 */
[----:B------:R-:W-:Y:S01]  /*1970*/  SHF.L.U32 R0, R12, 0x1f, RZ ;  /* 0x0000001f0c007819 */ /* 0x000fe200000006ff */
[----:B-1----:R-:W-:Y:S02]  /*1980*/  ULEA UR4, UR5, UR4, 0x18 ;  /* 0x0000000405047291 */ /* 0x002fe4000f8ec0ff */
[----:B------:R-:W-:Y:S02]  /*1990*/  UISETP.GE.U32.AND UP0, UPT, UR44, 0xff, UPT ;  /* 0x000000ff2c00788c */ /* 0x000fe4000bf06070 */
[----:B------:R-:W-:Y:S02]  /*19a0*/  ULEA UR6, UR7, UR4, 0x3 ;  /* 0x0000000407067291 */ /* 0x000fe4000f8e18ff */
[----:B------:R-:W-:Y:S01]  /*19b0*/  ULEA UR11, UR47, UR48, 0x1 ;  /* 0x000000302f0b7291 */ /* 0x000fe2000f8e08ff */
[----:B------:R-:W-:-:S03]  /*19c0*/  UMOV UR13, URZ ;  /* 0x000000ff000d7c82 */ /* 0x000fc60008000000 */
[----:B------:R-:W-:-:S03]  /*19d0*/  UIMAD UR11, UR11, 0x50, URZ ;  /* 0x000000500b0b78a4 */ /* 0x000fc6000f8e02ff */
[----:B------:R1:W2:Y:S01]  /*19e0*/  SYNCS.PHASECHK.TRANS64.TRYWAIT P0, [UR6+0x38], R0 ;  /* 0x00003800ff0075a7 */ /* 0x0002a20008001106 */
[----:B------:R-:W-:-:S04]  /*19f0*/  ULEA.HI UR6, UR46, UR46, URZ, 0x1 ;  /* 0x0000002e2e067291 */ /* 0x000fc8000f8f08ff */
[----:B------:R-:W-:-:S04]  /*1a00*/  USHF.L.U32 UR6, UR6, 0x7, URZ ;  /* 0x0000000706067899 */ /* 0x000fc800080006ff */
[----:B------:R-:W-:-:S04]  /*1a10*/  ULOP3.LUT UR35, UR6, 0xffffff00, URZ, 0xc0, !UPT ;  /* 0xffffff0006237892 */ /* 0x000fc8000f8ec0ff */
[----:B------:R-:W-:Y:S01]  /*1a20*/  ULOP3.LUT UR35, UR35, 0x80, UR45, 0xf8, !UPT ;  /* 0x0000008023237892 */ /* 0x000fe2000f8ef82d */
[----:B------:R-:W-:Y:S11]  /*1a30*/  BRA.U !UP0, `(.L_x_25) ;  /* 0x0000000108c07547 */ /* 0x000ff6000b800000 */
[----:B------:R-:W-:Y:S01]  /*1a40*/  UMOV UR14, UR42 ;  /* 0x0000002a000e7c82 */ /* 0x000fe20008000000 */
[----:B------:R-:W-:Y:S01]  /*1a50*/  UMOV UR6, UR7 ;  /* 0x0000000700067c82 */ /* 0x000fe20008000000 */
[----:B------:R-:W-:-:S05]  /*1a60*/  UMOV UR34, URZ ;  /* 0x000000ff00227c82 */ /* 0x000fca0008000000 */
.L_x_31:
[----:B--2---:R-:W-:Y:S01]  /*1a70*/  @P3 MOV R2, 0xd000 ;  /* 0x0000d00000023802 */ /* 0x004fe20000000f00 */
[----:B------:R-:W-:Y:S01]  /*1a80*/  ULEA UR33, UR6, UR4, 0x3 ;  /* 0x0000000406217291 */ /* 0x000fe2000f8e18ff */
[----:B--234-:R-:W-:Y:S11]  /*1a90*/  @P0 BRA `(.L_x_26) ;  /* 0x00000000000c0947 */ /* 0x01cff60003800000 */
[----:B------:R-:W-:Y:S04]  /*1aa0*/  SHF.L.U32 R3, R12, 0x1f, RZ ;  /* 0x0000001f0c037819 */ /* 0x000fe800000006ff */
[----:B------:R-:W2:Y:S02]  /*1ab0*/  SYNCS.PHASECHK.TRANS64.TRYWAIT P0, [UR33+0x38], R3 ;  /* 0x00003803ff0075a7 */ /* 0x000ea40008001121 */
[----:B--2---:R-:W-:Y:S05]  /*1ac0*/  @!P0 BRA `(.L_x_27) ;  /* 0x00000080008c8947 */ /* 0x004fea0003800000 */
.L_x_26:
[----:B------:R2:W-:Y:S01]  /*1ad0*/  @P3 SYNCS.ARRIVE.TRANS64 RZ, [UR33], R2 ;  /* 0x00000002ffff39a7 */ /* 0x0005e20008000021 */
[----:B------:R-:W-:Y:S02]  /*1ae0*/  ULOP3.LUT UR7, UR21, 0x2, URZ, 0xfc, !UPT ;  /* 0x0000000215077892 */ /* 0x000fe4000f8efcff */
[----:B------:R-:W-:Y:S02]  /*1af0*/  UIADD3 UR14, UPT, UPT, UR14, 0x1, URZ ;  /* 0x000000010e0e7890 */ /* 0x000fe4000fffe0ff */
[----:B------:R-:W-:Y:S02]  /*1b00*/  UISETP.NE.AND UP0, UPT, UR7, 0x2, UPT ;  /* 0x000000020700788c */ /* 0x000fe4000bf05270 */
[----:B------:R-:W-:Y:S07]  /*1b10*/  UISETP.NE.AND UP2, UPT, UR14, 0x1, UPT ;  /* 0x000000010e00788c */ /* 0x000fee000bf45270 */
[----:B------:R-:W-:Y:S05]  /*1b20*/  BRA.U UP0, `(.L_x_28) ;  /* 0x0000000100047547 */ /* 0x000fea000b800000 */
[----:B------:R-:W-:Y:S05]  /*1b30*/  BPT.TRAP 0x1 ;  /* 0x000000040000795c */ /* 0x000fea0000300000 */
.L_x_28:
[----:B------:R-:W-:Y:S04]  /*1b40*/  BSSY.RECONVERGENT B0, `(.L_x_29) ;  /* 0x0000003000007945 */ /* 0x000fe80003800200 */
[----:B------:R-:W-:Y:S05]  /*1b50*/  @!P2 BRA `(.L_x_30) ;  /* 0x000000000004a947 */ /* 0x000fea0003800000 */
[----:B------:R-:W-:Y:S05]  /*1b60*/  BPT.TRAP 0x1 ;  /* 0x000000040000795c */ /* 0x000fea0000300000 */
.L_x_30:
[----:B------:R-:W-:Y:S05]  /*1b70*/  BSYNC.RECONVERGENT B0 ;  /* 0x0000000000007941 */ /* 0x000fea0003800200 */
.L_x_29:
[----:B------:R-:W-:Y:S02]  /*1b80*/  UIADD3 UR7, UPT, UPT, UR6, 0x1, URZ ;  /* 0x0000000106077890 */ /* 0x000fe4000fffe0ff */
[----:B------:R-:W-:Y:S02]  /*1b90*/  UIADD3 UR18, UP1, UPT, UR26, 0x80, URZ ;  /* 0x000000801a127890 */ /* 0x000fe4000ff3e0ff */
[----:B------:R-:W-:Y:S02]  /*1ba0*/  UISETP.NE.AND UP0, UPT, UR7, 0x7, UPT ;  /* 0x000000070700788c */ /* 0x000fe4000bf05270 */
[----:B------:R-:W-:Y:S02]  /*1bb0*/  ULEA UR32, UR6, UR4, 0xe ;  /* 0x0000000406207291 */ /* 0x000fe4000f8e70ff */
[----:B------:R-:W-:Y:S02]  /*1bc0*/  USEL UR9, URZ, 0x1, UP0 ;  /* 0x00000001ff097887 */ /* 0x000fe40008000000 */
[----:B------:R-:W-:Y:S02]  /*1bd0*/  USEL UR7, UR7, URZ, UP0 ;  /* 0x000000ff07077287 */ /* 0x000fe40008000000 */
[----:B------:R-:W-:Y:S02]  /*1be0*/  ULOP3.LUT UR33, UR33, 0xfefffff8, URZ, 0xc0, !UPT ;  /* 0xfefffff821217892 */ /* 0x000fe4000f8ec0ff */
[----:B------:R-:W-:Y:S01]  /*1bf0*/  ULEA UR8, UR7, UR4, 0x3 ;  /* 0x0000000407087291 */ /* 0x000fe2000f8e18ff */
[----:B------:R-:W-:Y:S01]  /*1c00*/  LOP3.LUT R12, R12, UR9, RZ, 0x3c, !PT ;  /* 0x000000090c0c7c12 */ /* 0x000fe2000f8e3cff */
[----:B------:R-:W-:Y:S02]  /*1c10*/  UIADD3.X UR19, UPT, UPT, URZ, UR27, URZ, UP1, !UPT ;  /* 0x0000001bff137290 */ /* 0x000fe40008ffe4ff */
[----:B------:R-:W-:Y:S01]  /*1c20*/  UIADD3 UR32, UPT, UPT, UR32, 0xa300, URZ ;  /* 0x0000a30020207890 */ /* 0x000fe2000fffe0ff */
[----:B-1----:R-:W-:Y:S01]  /*1c30*/  SHF.L.U32 R0, R12, 0x1f, RZ ;  /* 0x0000001f0c007819 */ /* 0x002fe200000006ff */
[----:B------:R-:W-:Y:S01]  /*1c40*/  UIADD3 UR16, UP0, UPT, UR26, 0x180, URZ ;  /* 0x000001801a107890 */ /* 0x000fe2000ff1e0ff */
[----:B------:R-:W-:Y:S02]  /*1c50*/  UMOV UR22, 0x0 ;  /* 0x0000000000167882 */ /* 0x000fe40000000000 */
[----:B------:R3:W4:Y:S01]  /*1c60*/  SYNCS.PHASECHK.TRANS64.TRYWAIT P0, [UR8+0x38], R0 ;  /* 0x00003800ff0075a7 */ /* 0x0007220008001108 */
[----:B------:R-:W-:Y:S01]  /*1c70*/  UMOV UR23, 0x10000000 ;  /* 0x1000000000177882 */ /* 0x000fe20000000000 */
[----:B------:R-:W-:Y:S02]  /*1c80*/  UIADD3.X UR17, UPT, UPT, URZ, UR27, URZ, UP0, !UPT ;  /* 0x0000001bff117290 */ /* 0x000fe400087fe4ff */
[----:B------:R1:W-:Y:S01]  /*1c90*/  UTMALDG.3D.2CTA [UR32], [UR18], desc[UR22] ;  /* 0x00001620120075b4 */ /* 0x0003e20008211000 */
[----:B------:R-:W-:Y:S01]  /*1ca0*/  UIMAD UR8, UR6, 0x2800, UR4 ;  /* 0x00002800060878a4 */ /* 0x000fe2000f8e0204 */
[----:B------:R-:W-:Y:S01]  /*1cb0*/  UMOV UR10, UR34 ;  /* 0x00000022000a7c82 */ /* 0x000fe20008000000 */
[----:B------:R-:W-:Y:S02]  /*1cc0*/  UMOV UR12, UR36 ;  /* 0x00000024000c7c82 */ /* 0x000fe40008000000 */
[----:B------:R-:W-:Y:S01]  /*1cd0*/  UIADD3 UR8, UPT, UPT, UR8, 0x26300, URZ ;  /* 0x0002630008087890 */ /* 0x000fe2000fffe0ff */
[----:B------:R-:W-:Y:S01]  /*1ce0*/  UMOV UR9, UR33 ;  /* 0x0000002100097c82 */ /* 0x000fe20008000000 */
[----:B------:R-:W-:Y:S01]  /*1cf0*/  UMOV UR13, UR30 ;  /* 0x0000001e000d7c82 */ /* 0x000fe20008000000 */
[----:B------:R-:W-:Y:S06]  /*1d00*/  UMOV UR6, UR7 ;  /* 0x0000000700067c82 */ /* 0x000fec0008000000 */
[----:B------:R3:W-:Y:S01]  /*1d10*/  UTMALDG.3D.2CTA [UR8], [UR16], desc[UR22] ;  /* 0x00001608100075b4 */ /* 0x0007e20008211000 */
[----:B-1----:R-:W-:Y:S01]  /*1d20*/  UIADD3 UR34, UPT, UPT, UR34, 0x80, URZ ;  /* 0x0000008022227890 */ /* 0x002fe2000fffe0ff */
[----:B------:R-:W-:Y:S11]  /*1d30*/  BRA.U UP2, `(.L_x_31) ;  /* 0xfffffffd024c7547 */ /* 0x000ff6000b83ffff */
.L_x_25:
[----:B------:R-:W-:Y:S01]  /*1d40*/  ULEA UR6, UR7, UR4, 0x3 ;  /* 0x0000000407067291 */ /* 0x000fe2000f8e18ff */
[----:B-1-3--:R-:W-:Y:S01]  /*1d50*/  SHF.L.U32 R0, R12, 0x1f, RZ ;  /* 0x0000001f0c007819 */ /* 0x00afe200000006ff */
[----:B------:R-:W-:Y:S01]  /*1d60*/  @!P1 SYNCS.ARRIVE.TRANS64.A1T0 RZ, [UR4+0x88], RZ ;  /* 0x000088ffffff99a7 */ /* 0x000fe20008100004 */
[----:B------:R-:W-:-:S06]  /*1d70*/  UISETP.GT.AND UP0, UPT, UR41, UR40, UPT ;  /* 0x000000282900728c */ /* 0x000fcc000bf04270 */
[----:B--2-4-:R1:W2:Y:S03]  /*1d80*/  SYNCS.PHASECHK.TRANS64.TRYWAIT P0, [UR6+0x38], R0 ;  /* 0x00003800ff0075a7 */ /* 0x0142a60008001106 */
[----:B------:R-:W-:Y:S05]  /*1d90*/  BRA.U !UP0, `(.L_x_32) ;  /* 0x0000000108c07547 */ /* 0x000fea000b800000 */
[----:B------:R-:W-:Y:S01]  /*1da0*/  UIADD3 UR14, UPT, UPT, UR43, UR13, URZ ;  /* 0x0000000d2b0e7290 */ /* 0x000fe2000fffe0ff */
[----:B------:R-:W-:-:S11]  /*1db0*/  UMOV UR6, UR7 ;  /* 0x0000000700067c82 */ /* 0x000fd60008000000 */
.L_x_38:
[----:B--2---:R-:W-:Y:S01]  /*1dc0*/  @P3 MOV R2, 0xd000 ;  /* 0x0000d00000023802 */ /* 0x004fe20000000f00 */
[----:B------:R-:W-:Y:S01]  /*1dd0*/  ULEA UR17, UR6, UR4, 0x3 ;  /* 0x0000000406117291 */ /* 0x000fe2000f8e18ff */
[----:B--2-4-:R-:W-:Y:S11]  /*1de0*/  @P0 BRA `(.L_x_33) ;  /* 0x00000000000c0947 */ /* 0x014ff60003800000 */
[----:B------:R-:W-:Y:S04]  /*1df0*/  SHF.L.U32 R3, R12, 0x1f, RZ ;  /* 0x0000001f0c037819 */ /* 0x000fe800000006ff */
[----:B------:R-:W2:Y:S02]  /*1e00*/  SYNCS.PHASECHK.TRANS64.TRYWAIT P0, [UR17+0x38], R3 ;  /* 0x00003803ff0075a7 */ /* 0x000ea40008001111 */
[----:B--2---:R-:W-:Y:S05]  /*1e10*/  @!P0 BRA `(.L_x_34) ;  /* 0x0000007c00d08947 */ /* 0x004fea0003800000 */
.L_x_33:
[----:B------:R2:W-:Y:S01]  /*1e20*/  @P3 SYNCS.ARRIVE.TRANS64 RZ, [UR17], R2 ;  /* 0x00000002ffff39a7 */ /* 0x0005e20008000011 */
[----:B------:R-:W-:Y:S04]  /*1e30*/  ULOP3.LUT UR7, UR21, 0x2, URZ, 0xfc, !UPT ;  /* 0x0000000215077892 */ /* 0x000fe8000f8efcff */
[----:B------:R-:W-:Y:S09]  /*1e40*/  UISETP.NE.AND UP0, UPT, UR7, 0x2, UPT ;  /* 0x000000020700788c */ /* 0x000ff2000bf05270 */
[----:B------:R-:W-:Y:S05]  /*1e50*/  BRA.U UP0, `(.L_x_35) ;  /* 0x0000000100047547 */ /* 0x000fea000b800000 */
[----:B------:R-:W-:Y:S05]  /*1e60*/  BPT.TRAP 0x1 ;  /* 0x000000040000795c */ /* 0x000fea0000300000 */
.L_x_35:
[----:B------:R-:W-:Y:S04]  /*1e70*/  BSSY.RECONVERGENT B0, `(.L_x_36) ;  /* 0x0000003000007945 */ /* 0x000fe80003800200 */
[----:B------:R-:W-:Y:S05]  /*1e80*/  @!P2 BRA `(.L_x_37) ;  /* 0x000000000004a947 */ /* 0x000fea0003800000 */
[----:B------:R-:W-:Y:S05]  /*1e90*/  BPT.TRAP 0x1 ;  /* 0x000000040000795c */ /* 0x000fea0000300000 */
.L_x_37:
[----:B------:R-:W-:Y:S05]  /*1ea0*/  BSYNC.RECONVERGENT B0 ;  /* 0x0000000000007941 */ /* 0x000fea0003800200 */
.L_x_36:
[----:B------:R-:W-:Y:S02]  /*1eb0*/  UIADD3 UR7, UPT, UPT, UR6, 0x1, URZ ;  /* 0x0000000106077890 */ /* 0x000fe4000fffe0ff */
[----:B------:R-:W-:Y:S02]  /*1ec0*/  ULEA UR16, UR6, UR4, 0xe ;  /* 0x0000000406107291 */ /* 0x000fe4000f8e70ff */
[----:B------:R-:W-:Y:S02]  /*1ed0*/  UISETP.NE.AND UP0, UPT, UR7, 0x7, UPT ;  /* 0x000000070700788c */ /* 0x000fe4000bf05270 */
[----:B------:R-:W-:Y:S02]  /*1ee0*/  UIADD3 UR24, UP1, UPT, UR26, 0x80, URZ ;  /* 0x000000801a187890 */ /* 0x000fe4000ff3e0ff */
[----:B------:R-:W-:Y:S02]  /*1ef0*/  USEL UR9, URZ, 0x1, UP0 ;  /* 0x00000001ff097887 */ /* 0x000fe40008000000 */
[----:B------:R-:W-:Y:S02]  /*1f00*/  USEL UR7, UR7, URZ, UP0 ;  /* 0x000000ff07077287 */ /* 0x000fe40008000000 */
[----:B------:R-:W-:Y:S02]  /*1f10*/  ULOP3.LUT UR17, UR17, 0xfefffff8, URZ, 0xc0, !UPT ;  /* 0xfefffff811117892 */ /* 0x000fe4000f8ec0ff */
[----:B------:R-:W-:Y:S01]  /*1f20*/  ULEA UR8, UR7, UR4, 0x3 ;  /* 0x0000000407087291 */ /* 0x000fe2000f8e18ff */
[----:B------:R-:W-:Y:S01]  /*1f30*/  LOP3.LUT R12, R12, UR9, RZ, 0x3c, !PT ;  /* 0x000000090c0c7c12 */ /* 0x000fe2000f8e3cff */
[----:B------:R-:W-:Y:S02]  /*1f40*/  USHF.L.U32 UR18, UR13, 0x7, URZ ;  /* 0x000000070d127899 */ /* 0x000fe400080006ff */
[----:B------:R-:W-:Y:S01]  /*1f50*/  UIADD3 UR16, UPT, UPT, UR16, 0xa300, URZ ;  /* 0x0000a30010107890 */ /* 0x000fe2000fffe0ff */
[----:B-1----:R-:W-:Y:S01]  /*1f60*/  SHF.L.U32 R0, R12, 0x1f, RZ ;  /* 0x0000001f0c007819 */ /* 0x002fe200000006ff */
[----:B------:R-:W-:Y:S02]  /*1f70*/  UIADD3.X UR25, UPT, UPT, URZ, UR27, URZ, UP1, !UPT ;  /* 0x0000001bff197290 */ /* 0x000fe40008ffe4ff */
[----:B------:R-:W-:Y:S01]  /*1f80*/  UIADD3 UR22, UP0, UPT, UR26, 0x180, URZ ;  /* 0x000001801a167890 */ /* 0x000fe2000ff1e0ff */
[----:B------:R3:W4:Y:S01]  /*1f90*/  SYNCS.PHASECHK.TRANS64.TRYWAIT P0, [UR8+0x38], R0 ;  /* 0x00003800ff0075a7 */ /* 0x0007220008001108 */
[----:B------:R-:W-:Y:S02]  /*1fa0*/  UIMAD UR8, UR6, 0x2800, UR4 ;  /* 0x00002800060878a4 */ /* 0x000fe4000f8e0204 */
[----:B------:R-:W-:Y:S01]  /*1fb0*/  UIADD3.X UR23, UPT, UPT, URZ, UR27, URZ, UP0, !UPT ;  /* 0x0000001bff177290 */ /* 0x000fe200087fe4ff */
[----:B------:R-:W-:Y:S01]  /*1fc0*/  UMOV UR28, 0x0 ;  /* 0x00000000001c7882 */ /* 0x000fe20000000000 */
[----:B------:R-:W-:Y:S01]  /*1fd0*/  UMOV UR29, 0x10000000 ;  /* 0x10000000001d7882 */ /* 0x000fe20000000000 */
[----:B------:R-:W-:Y:S01]  /*1fe0*/  UMOV UR19, UR35 ;  /* 0x0000002300137c82 */ /* 0x000fe20008000000 */
[----:B------:R-:W-:Y:S01]  /*1ff0*/  UMOV UR20, UR36 ;  /* 0x0000002400147c82 */ /* 0x000fe20008000000 */
[----:B------:R-:W-:Y:S01]  /*2000*/  UIADD3 UR8, UPT, UPT, UR8, 0x26300, URZ ;  /* 0x0002630008087890 */ /* 0x000fe2000fffe0ff */
[----:B------:R3:W-:Y:S01]  /*2010*/  UTMALDG.3D.2CTA [UR16], [UR24], desc[UR28] ;  /* 0x00001c10180075b4 */ /* 0x0007e20008211000 */
[----:B------:R-:W-:Y:S01]  /*2020*/  UIADD3 UR13, UPT, UPT, UR13, 0x1, URZ ;  /* 0x000000010d0d7890 */ /* 0x000fe2000fffe0ff */
[----:B------:R-:W-:Y:S01]  /*2030*/  UMOV UR12, UR36 ;  /* 0x00000024000c7c82 */ /* 0x000fe20008000000 */
[----:B------:R-:W-:Y:S01]  /*2040*/  UMOV UR9, UR17 ;  /* 0x0000001100097c82 */ /* 0x000fe20008000000 */
[----:B------:R-:W-:Y:S01]  /*2050*/  UMOV UR10, UR18 ;  /* 0x00000012000a7c82 */ /* 0x000fe20008000000 */
[----:B------:R-:W-:Y:S03]  /*2060*/  UISETP.NE.AND UP0, UPT, UR13, UR14, UPT ;  /* 0x0000000e0d00728c */ /* 0x000fe6000bf05270 */
[----:B------:R3:W-:Y:S01]  /*2070*/  UTMALDG.3D.2CTA [UR8], [UR22], desc[UR28] ;  /* 0x00001c08160075b4 */ /* 0x0007e20008211000 */
[----:B------:R-:W-:Y:S05]  /*2080*/  UMOV UR6, UR7 ;  /* 0x0000000700067c82 */ /* 0x000fea0008000000 */
[----:B---3--:R-:W-:Y:S05]  /*2090*/  BRA.U UP0, `(.L_x_38) ;  /* 0xfffffffd00487547 */ /* 0x008fea000b83ffff */
.L_x_32:
[C---:B------:R-:W-:Y:S01]  /*20a0*/  LEA R3, R11.reuse, UR4, 0x3 ;  /* 0x000000040b037c11 */ /* 0x040fe2000f8e18ff */
[----:B------:R-:W-:Y:S01]  /*20b0*/  NOP ;  /* 0x0000000000007918 */ /* 0x000fe20000000000 */
[----:B-1----:R-:W-:Y:S02]  /*20c0*/  SHF.L.U32 R0, R10, 0x1f, RZ ;  /* 0x0000001f0a007819 */ /* 0x002fe400000006ff */
[----:B------:R-:W-:Y:S02]  /*20d0*/  LEA R4, R11, UR4, 0x4 ;  /* 0x000000040b047c11 */ /* 0x000fe4000f8e20ff */
[----:B--2-4-:R-:W1:Y:S02]  /*20e0*/  SYNCS.PHASECHK.TRANS64.TRYWAIT P0, [R3+URZ+0x90], R0 ;  /* 0x00009000030075a7 */ /* 0x014e6400080011ff */
[----:B-1----:R-:W-:Y:S05]  /*20f0*/  @!P0 BRA `(.L_x_39) ;  /* 0x0000007c00308947 */ /* 0x002fea0003800000 */
.L_x_121:
[----:B------:R-:W2:Y:S01]  /*2100*/  LDS.128 R4, [R4+0x110] ;  /* 0x0001100004047984 */ /* 0x000ea20000000c00 */
[----:B------:R-:W-:Y:S01]  /*2110*/  UISETP.GE.AND UP0, UPT, UR15, 0x1, UPT ;  /* 0x000000010f00788c */ /* 0x000fe2000bf06270 */
[----:B------:R-:W-:Y:S01]  /*2120*/  @!PT LDS RZ, [RZ] ;  /* 0x00000000fffff984 */ /* 0x000fe20000000800 */
[----:B------:R-:W-:Y:S01]  /*2130*/  @!PT LDS RZ, [RZ] ;  /* 0x00000000fffff984 */ /* 0x000fe20000000800 */
[----:B------:R-:W-:Y:S01]  /*2140*/  @!PT LDS RZ, [RZ] ;  /* 0x00000000fffff984 */ /* 0x000fe20000000800 */
[----:B------:R-:W-:Y:S01]  /*2150*/  @!PT LDS RZ, [RZ] ;  /* 0x00000000fffff984 */ /* 0x000fe20000000800 */
[----:B------:R3:W-:Y:S06]  /*2160*/  MEMBAR.ALL.CTA ;  /* 0x0000000000007992 */ /* 0x0007ec0000008000 */
[----:B---3--:R-:W3:Y:S01]  /*2170*/  FENCE.VIEW.ASYNC.S ;  /* 0x00000000000073c6 */ /* 0x008ee20000000000 */
[----:B--2---:R-:W-:-:S13]  /*2180*/  LOP3.LUT P0, RZ, R6, 0x1, RZ, 0xc0, !PT ;  /* 0x0000000106ff7812 */ /* 0x004fda000780c0ff */
[----:B---3--:R-:W-:Y:S01]  /*2190*/  VOTEU.ANY UP1, P0 ;  /* 0x0000000000ff7886 */ /* 0x008fe20000020100 */
[----:B------:R-:W-:-:S13]  /*21a0*/  PLOP3.LUT P0, PT, PT, PT, UP1, 0x80, 0x8 ;  /* 0x000000000008781c */ /* 0x000fda0003f0f018 */
[----:B-1----:R-:W-:Y:S02]  /*21b0*/  @P0 LOP3.LUT R0, R5, 0xffff, RZ, 0xc0, !PT ;  /* 0x0000ffff05000812 */ /* 0x002fe400078ec0ff */
[----:B------:R-:W-:Y:S02]  /*21c0*/  @P0 MOV R2, R4 ;  /* 0x0000000400020202 */ /* 0x000fe40000000f00 */
[----:B------:R-:W-:Y:S01]  /*21d0*/  @P0 R2UR UR8, R0 ;  /* 0x00000000000802ca */ /* 0x000fe200000e0000 */
[----:B------:R-:W-:Y:S01]  /*21e0*/  VIADD R0, R3, 0xa0 ;  /* 0x000000a003007836 */ /* 0x000fe20000000000 */
[----:B------:R-:W-:Y:S02]  /*21f0*/  @P0 SHF.R.U32.HI R4, RZ, 0x10, R5 ;  /* 0x00000010ff040819 */ /* 0x000fe40000011605 */
[----:B------:R-:W-:Y:S02]  /*2200*/  @P0 R2UR UR9, R2 ;  /* 0x00000000020902ca */ /* 0x000fe400000e0000 */
[----:B------:R-:W-:-:S02]  /*2210*/  PRMT R0, RZ, 0x654, R0 ;  /* 0x00000654ff007816 */ /* 0x000fc40000000000 */
[----:B------:R-:W-:Y:S02]  /*2220*/  @P0 R2UR UR6, R4 ;  /* 0x00000000040602ca */ /* 0x000fe400000e0000 */
[----:B------:R1:W-:Y:S03]  /*2230*/  SYNCS.ARRIVE.TRANS64.RED.A1T0 RZ, [R0+URZ], RZ ;  /* 0x000000ff00ff79a7 */ /* 0x0003e600081004ff */
[----:B------:R-:W-:-:S04]  /*2240*/  @UP1 UMOV UR31, UR8 ;  /* 0x00000008001f1c82 */ /* 0x000fc80008000000 */
[----:B------:R-:W-:-:S04]  /*2250*/  @UP1 UMOV UR37, UR9 ;  /* 0x0000000900251c82 */ /* 0x000fc80008000000 */
[----:B------:R-:W-:Y:S01]  /*2260*/  @UP1 UMOV UR36, UR6 ;  /* 0x0000000600241c82 */ /* 0x000fe20008000000 */
[----:B------:R-:W-:Y:S05]  /*2270*/  BRA.U !UP0, `(.L_x_40) ;  /* 0x0000000108d47547 */ /* 0x000fea000b800000 */
[----:B------:R-:W2:Y:S01]  /*2280*/  LDCU.128 UR16, c[0x0][0xb10] ;  /* 0x00016200ff1077ac */ /* 0x000ea20008000c00 */
[----:B------:R-:W3:Y:S01]  /*2290*/  LDCU UR14, c[0x0][0xb20] ;  /* 0x00016400ff0e77ac */ /* 0x000ee20008000800 */
[----:B------:R-:W4:Y:S01]  /*22a0*/  LDCU UR20, c[0x0][0xb0c] ;  /* 0x00016180ff1477ac */ /* 0x000f220008000800 */
[----:B------:R-:W1:Y:S01]  /*22b0*/  LDCU.64 UR10, c[0x0][0xb28] ;  /* 0x00016500ff0a77ac */ /* 0x000e620008000a00 */
[----:B------:R-:W-:Y:S02]  /*22c0*/  UISETP.NE.AND UP3, UPT, UR15, 0x1, UPT ;  /* 0x000000010f00788c */ /* 0x000fe4000bf65270 */
[----:B--2---:R-:W-:Y:S02]  /*22d0*/  UIMAD.WIDE.U32 UR12, UR38, UR19, URZ ;  /* 0x00000013260c72a5 */ /* 0x004fe4000f8e00ff */
[----:B------:R-:W-:Y:S02]  /*22e0*/  UIMAD.WIDE.U32 UR8, UR39, UR16, URZ ;  /* 0x00000010270872a5 */ /* 0x000fe4000f8e00ff */
[----:B------:R-:W-:-:S02]  /*22f0*/  UISETP.NE.AND UP0, UPT, UR18, 0x1, UPT ;  /* 0x000000011200788c */ /* 0x000fc4000bf05270 */
[----:B------:R-:W-:Y:S01]  /*2300*/  UIMAD.WIDE.U32 UR24, UR31, UR19, URZ ;  /* 0x000000131f1872a5 */ /* 0x000fe2000f8e00ff */
[----:B------:R-:W-:Y:S02]  /*2310*/  UMOV UR12, UR13 ;  /* 0x0000000d000c7c82 */ /* 0x000fe40008000000 */
[----:B------:R-:W-:Y:S01]  /*2320*/  UMOV UR8, UR9 ;  /* 0x0000000900087c82 */ /* 0x000fe20008000000 */
[----:B---3--:R-:W-:Y:S02]  /*2330*/  USHF.R.U32.HI UR12, URZ, UR14, UR12 ;  /* 0x0000000eff0c7299 */ /* 0x008fe4000801160c */
[----:B------:R-:W-:Y:S02]  /*2340*/  USHF.R.U32.HI UR9, URZ, UR17, UR8 ;  /* 0x00000011ff097299 */ /* 0x000fe40008011608 */
[----:B----4-:R-:W-:Y:S02]  /*2350*/  UISETP.NE.AND UP2, UPT, UR20, 0x1, UPT ;  /* 0x000000011400788c */ /* 0x010fe4000bf45270 */
[----:B------:R-:W-:-:S02]  /*2360*/  USEL UR8, UR38, UR12, !UP0 ;  /* 0x0000000c26087287 */ /* 0x000fc4000c000000 */
[----:B------:R-:W-:Y:S02]  /*2370*/  USEL UR9, UR39, UR9, !UP2 ;  /* 0x0000000927097287 */ /* 0x000fe4000d000000 */
[----:B-1----:R-:W-:Y:S01]  /*2380*/  UIMAD.WIDE.U32 UR12, UR8, UR10, URZ ;  /* 0x0000000a080c72a5 */ /* 0x002fe2000f8e00ff */
[----:B------:R-:W-:Y:S01]  /*2390*/  UMOV UR6, UR25 ;  /* 0x0000001900067c82 */ /* 0x000fe20008000000 */
[----:B------:R-:W-:Y:S02]  /*23a0*/  UIMAD.WIDE.U32 UR22, UR37, UR16, URZ ;  /* 0x00000010251672a5 */ /* 0x000fe4000f8e00ff */
[----:B------:R-:W-:-:S03]  /*23b0*/  UIMAD.WIDE.U32 UR24, UR9, UR10, URZ ;  /* 0x0000000a091872a5 */ /* 0x000fc6000f8e00ff */
[----:B------:R-:W-:Y:S01]  /*23c0*/  UMOV UR12, UR13 ;  /* 0x0000000d000c7c82 */ /* 0x000fe20008000000 */
[----:B------:R-:W-:Y:S02]  /*23d0*/  USHF.R.U32.HI UR6, URZ, UR14, UR6 ;  /* 0x0000000eff067299 */ /* 0x000fe40008011606 */
[----:B------:R-:W-:Y:S01]  /*23e0*/  @UP3 USHF.R.U32.HI UR8, URZ, UR11, UR12 ;  /* 0x0000000bff083299 */ /* 0x000fe2000801160c */
[----:B------:R-:W-:Y:S01]  /*23f0*/  UMOV UR22, UR23 ;  /* 0x0000001700167c82 */ /* 0x000fe20008000000 */
[----:B------:R-:W-:Y:S01]  /*2400*/  UMOV UR24, UR25 ;  /* 0x0000001900187c82 */ /* 0x000fe20008000000 */
[----:B------:R-:W-:Y:S02]  /*2410*/  USHF.R.U32.HI UR17, URZ, UR17, UR22 ;  /* 0x00000011ff117299 */ /* 0x000fe40008011616 */
[----:B------:R-:W-:Y:S02]  /*2420*/  USEL UR6, UR31, UR6, !UP0 ;  /* 0x000000061f067287 */ /* 0x000fe4000c000000 */
[----:B------:R-:W-:-:S02]  /*2430*/  @UP3 USHF.R.U32.HI UR9, URZ, UR11, UR24 ;  /* 0x0000000bff093299 */ /* 0x000fc40008011618 */
[----:B------:R-:W-:Y:S02]  /*2440*/  UIMAD UR12, UR15, UR8, URZ ;  /* 0x000000080f0c72a4 */ /* 0x000fe4000f8e02ff */
[----:B------:R-:W-:Y:S02]  /*2450*/  USEL UR8, UR37, UR17, !UP2 ;  /* 0x0000001125087287 */ /* 0x000fe4000d000000 */
[----:B------:R-:W-:Y:S02]  /*2460*/  UIMAD UR14, UR15, UR9, URZ ;  /* 0x000000090f0e72a4 */ /* 0x000fe4000f8e02ff */
[----:B------:R-:W-:Y:S02]  /*2470*/  UISETP.GE.AND UP0, UPT, UR6, UR12, UPT ;  /* 0x0000000c0600728c */ /* 0x000fe4000bf06270 */
[----:B------:R-:W-:Y:S02]  /*2480*/  UIMAD.WIDE.U32 UR12, UR6, UR10, URZ ;  /* 0x0000000a060c72a5 */ /* 0x000fe4000f8e00ff */
[----:B------:R-:W-:-:S02]  /*2490*/  UISETP.GE.OR UP0, UPT, UR8, UR14, UP0 ;  /* 0x0000000e0800728c */ /* 0x000fc40008706670 */
[----:B------:R-:W-:Y:S02]  /*24a0*/  UIMAD.WIDE.U32 UR16, UR8, UR10, URZ ;  /* 0x0000000a081072a5 */ /* 0x000fe4000f8e00ff */
[----:B------:R-:W-:Y:S01]  /*24b0*/  UIADD3 UR14, UPT, UPT, -UR8, URZ, URZ ;  /* 0x000000ff080e7290 */ /* 0x000fe2000fffe1ff */
[----:B------:R-:W-:Y:S01]  /*24c0*/  UMOV UR12, UR13 ;  /* 0x0000000d000c7c82 */ /* 0x000fe20008000000 */
[----:B------:R-:W-:Y:S02]  /*24d0*/  UIADD3 UR13, UPT, UPT, -UR6, URZ, URZ ;  /* 0x000000ff060d7290 */ /* 0x000fe4000fffe1ff */
[----:B------:R-:W-:-:S03]  /*24e0*/  USHF.R.U32.HI UR12, URZ, UR11, UR12 ;  /* 0x0000000bff0c7299 */ /* 0x000fc6000801160c */
[----:B------:R-:W-:Y:S01]  /*24f0*/  @!UP0 UMOV UR10, UR17 ;  /* 0x00000011000a8c82 */ /* 0x000fe20008000000 */
[----:B------:R-:W-:Y:S02]  /*2500*/  UIMAD UR13, UR18, UR13, UR31 ;  /* 0x0000000d120d72a4 */ /* 0x000fe4000f8e021f */
[----:B------:R-:W-:Y:S02]  /*2510*/  USEL UR12, UR6, UR12, !UP3 ;  /* 0x0000000c060c7287 */ /* 0x000fe4000d800000 */
[----:B------:R-:W-:Y:S02]  /*2520*/  @!UP0 USHF.R.U32.HI UR10, URZ, UR11, UR10 ;  /* 0x0000000bff0a8299 */ /* 0x000fe4000801160a */
[----:B------:R-:W-:Y:S02]  /*2530*/  UIADD3 UR11, UPT, UPT, -UR12, URZ, URZ ;  /* 0x000000ff0c0b7290 */ /* 0x000fe4000fffe1ff */
[----:B------:R-:W-:Y:S02]  /*2540*/  @!UP0 USEL UR10, UR8, UR10, !UP3 ;  /* 0x0000000a080a8287 */ /* 0x000fe4000d800000 */
[----:B------:R-:W-:-:S02]  /*2550*/  UIMAD UR11, UR15, UR11, UR6 ;  /* 0x0000000b0f0b72a4 */ /* 0x000fc4000f8e0206 */
[----:B------:R-:W-:Y:S02]  /*2560*/  @!UP0 UIADD3 UR12, UPT, UPT, UR12, -UR10, URZ ;  /* 0x8000000a0c0c8290 */ /* 0x000fe4000fffe0ff */
[----:B------:R-:W-:Y:S02]  /*2570*/  @!UP0 UIMAD UR10, UR11, UR9, UR10 ;  /* 0x000000090b0a82a4 */ /* 0x000fe4000f8e020a */
[----:B------:R-:W-:Y:S02]  /*2580*/  @!UP0 UIMAD UR6, UR15, UR12, UR8 ;  /* 0x0000000c0f0682a4 */ /* 0x000fe4000f8e0208 */
[----:B------:R-:W-:Y:S02]  /*2590*/  UIMAD UR9, UR20, UR14, UR37 ;  /* 0x0000000e140972a4 */ /* 0x000fe4000f8e0225 */
[----:B------:R-:W-:Y:S01]  /*25a0*/  UIMAD UR31, UR6, UR18, UR13 ;  /* 0x00000012061f72a4 */ /* 0x000fe2000f8e020d */
[----:B------:R-:W-:Y:S02]  /*25b0*/  @!UP0 UMOV UR8, UR10 ;  /* 0x0000000a00088c82 */ /* 0x000fe40008000000 */
[----:B------:R-:W-:-:S12]  /*25c0*/  UIMAD UR37, UR8, UR20, UR9 ;  /* 0x00000014082572a4 */ /* 0x000fd8000f8e0209 */
.L_x_40:
[----:B------:R-:W2:Y:S02]  /*25d0*/  LDCU UR6, c[0x0][0xb30] ;  /* 0x00016600ff0677ac */ /* 0x000ea40008000800 */
[----:B--2---:R-:W-:-:S09]  /*25e0*/  UISETP.NE.AND UP0, UPT, UR6, 0x1, UPT ;  /* 0x000000010600788c */ /* 0x004fd2000bf05270 */
[----:B------:R-:W-:Y:S05]  /*25f0*/  BRA.U UP0, `(.L_x_41) ;  /* 0x0000000100447547 */ /* 0x000fea000b800000 */
[----:B------:R-:W2:Y:S01]  /*2600*/  LDCU.128 UR16, c[0x0][0xb10] ;  /* 0x00016200ff1077ac */ /* 0x000ea20008000c00 */
[----:B------:R-:W3:Y:S01]  /*2610*/  LDCU UR12, c[0x0][0xb0c] ;  /* 0x00016180ff0c77ac */ /* 0x000ee20008000800 */
[----:B------:R-:W4:Y:S01]  /*2620*/  LDCU UR13, c[0x0][0xb20] ;  /* 0x00016400ff0d77ac */ /* 0x000f220008000800 */
[----:B--2---:R-:W-:Y:S02]  /*2630*/  UIMAD.WIDE.U32 UR10, UR37, UR16, URZ ;  /* 0x00000010250a72a5 */ /* 0x004fe4000f8e00ff */
[----:B------:R-:W-:Y:S02]  /*2640*/  UIMAD.WIDE.U32 UR8, UR31, UR19, URZ ;  /* 0x000000131f0872a5 */ /* 0x000fe4000f8e00ff */
[----:B---3--:R-:W-:Y:S02]  /*2650*/  UISETP.NE.AND UP2, UPT, UR12, 0x1, UPT ;  /* 0x000000010c00788c */ /* 0x008fe4000bf45270 */
[----:B------:R-:W-:Y:S01]  /*2660*/  UISETP.NE.AND UP0, UPT, UR18, 0x1, UPT ;  /* 0x000000011200788c */ /* 0x000fe2000bf05270 */
[----:B------:R-:W-:-:S02]  /*2670*/  UMOV UR10, UR11 ;  /* 0x0000000b000a7c82 */ /* 0x000fc40008000000 */
[----:B------:R-:W-:Y:S01]  /*2680*/  UMOV UR6, UR9 ;  /* 0x0000000900067c82 */ /* 0x000fe20008000000 */
[----:B------:R-:W-:Y:S02]  /*2690*/  USHF.R.U32.HI UR17, URZ, UR17, UR10 ;  /* 0x00000011ff117299 */ /* 0x000fe4000801160a */
[----:B----4-:R-:W-:Y:S02]  /*26a0*/  USHF.R.U32.HI UR6, URZ, UR13, UR6 ;  /* 0x0000000dff067299 */ /* 0x010fe40008011606 */
[----:B------:R-:W-:Y:S02]  /*26b0*/  USEL UR8, UR37, UR17, !UP2 ;  /* 0x0000001125087287 */ /* 0x000fe4000d000000 */
[----:B------:R-:W-:-:S04]  /*26c0*/  USEL UR6, UR31, UR6, !UP0 ;  /* 0x000000061f067287 */ /* 0x000fc8000c000000 */
[----:B------:R-:W-:Y:S02]  /*26d0*/  UIADD3 UR9, UPT, UPT, UR8, -UR6, URZ ;  /* 0x8000000608097290 */ /* 0x000fe4000fffe0ff */
[----:B------:R-:W-:Y:S02]  /*26e0*/  UIADD3 UR6, UPT, UPT, -UR8, UR6, URZ ;  /* 0x0000000608067290 */ /* 0x000fe4000fffe1ff */
[----:B------:R-:W-:Y:S02]  /*26f0*/  UIMAD UR31, UR9, UR18, UR31 ;  /* 0x00000012091f72a4 */ /* 0x000fe4000f8e021f */
[----:B------:R-:W-:-:S12]  /*2700*/  UIMAD UR37, UR6, UR12, UR37 ;  /* 0x0000000c062572a4 */ /* 0x000fd8000f8e0225 */
.L_x_41:
[----:B------:R-:W-:Y:S01]  /*2710*/  VIADD R11, R11, 0x1 ;  /* 0x000000010b0b7836 */ /* 0x000fe20000000000 */
[----:B------:R-:W-:Y:S01]  /*2720*/  PLOP3.LUT P1, PT, PT, PT, PT, 0x80, 0x8 ;  /* 0x000000000008781c */ /* 0x000fe20003f2f070 */
[----:B------:R-:W-:Y:S02]  /*2730*/  UIADD3 UR46, UPT, UPT, UR37, UR58, URZ ;  /* 0x0000003a252e7290 */ /* 0x000fe4000fffe0ff */
[----:B------:R-:W-:Y:S01]  /*2740*/  UIADD3 UR47, UPT, UPT, UR31, UR59, URZ ;  /* 0x0000003b1f2f7290 */ /* 0x000fe2000fffe0ff */
[----:B------:R-:W-:-:S04]  /*2750*/  ISETP.NE.AND P0, PT, R11, 0x2, PT ;  /* 0x000000020b00780c */ /* 0x000fc80003f05270 */
[----:B-1----:R-:W-:Y:S02]  /*2760*/  SEL R0, RZ, 0x1, P0 ;  /* 0x00000001ff007807 */ /* 0x002fe40000000000 */
[----:B------:R-:W-:Y:S02]  /*2770*/  SEL R11, R11, RZ, P0 ;  /* 0x000000ff0b0b7207 */ /* 0x000fe40000000000 */
[----:B------:R-:W-:Y:S01]  /*2780*/  LOP3.LUT R10, R10, R0, RZ, 0x3c, !PT ;  /* 0x000000000a0a7212 */ /* 0x000fe200078e3cff */
[----:B------:R-:W-:Y:S06]  /*2790*/  BRA.U UP1, `(.L_x_42) ;  /* 0xfffffff101307547 */ /* 0x000fec000b83ffff */
[----:B------:R-:W-:Y:S01]  /*27a0*/  UIADD3 UR8, UPT, UPT, UR4, 0x38, URZ ;  /* 0x0000003804087890 */ /* 0x000fe2000fffe0ff */
[----:B------:R-:W-:-:S03]  /*27b0*/  SHF.L.U32 R2, R12, 0x1f, RZ ;  /* 0x0000001f0c027819 */ /* 0x000fc600000006ff */
[----:B------:R-:W-:-:S09]  /*27c0*/  ULEA UR4, UR7, UR8, 0x3 ;  /* 0x0000000807047291 */ /* 0x000fd2000f8e18ff */
[----:B------:R-:W1:Y:S02]  /*27d0*/  SYNCS.PHASECHK.TRANS64.TRYWAIT P0, [UR4], R2 ;  /* 0x00000002ff0075a7 */ /* 0x000e640008001104 */
[----:B-1----:R-:W-:Y:S05]  /*27e0*/  @!P0 BRA `(.L_x_43) ;  /* 0x0000007400888947 */ /* 0x002fea0003800000 */
.L_x_123:
[----:B------:R-:W-:-:S04]  /*27f0*/  UIADD3 UR4, UPT, UPT, UR7, 0x1, URZ ;  /* 0x0000000107047890 */ /* 0x000fc8000fffe0ff */
[----:B------:R-:W-:-:S04]  /*2800*/  UISETP.NE.AND UP0, UPT, UR4, 0x7, UPT ;  /* 0x000000070400788c */ /* 0x000fc8000bf05270 */
[----:B------:R-:W-:Y:S02]  /*2810*/  USEL UR6, URZ, 0x1, UP0 ;  /* 0x00000001ff067887 */ /* 0x000fe40008000000 */
[----:B------:R-:W-:-:S04]  /*2820*/  USEL UR4, UR4, URZ, UP0 ;  /* 0x000000ff04047287 */ /* 0x000fc80008000000 */
[----:B------:R-:W-:Y:S01]  /*2830*/  ULEA UR5, UR4, UR8, 0x3 ;  /* 0x0000000804057291 */ /* 0x000fe2000f8e18ff */
[----:B-1----:R-:W-:-:S04]  /*2840*/  LOP3.LUT R2, R12, UR6, RZ, 0x3c, !PT ;  /* 0x000000060c027c12 */ /* 0x002fc8000f8e3cff */
[----:B------:R-:W-:-:S04]  /*2850*/  SHF.L.U32 R3, R2, 0x1f, RZ ;  /* 0x0000001f02037819 */ /* 0x000fc800000006ff */
[----:B------:R-:W1:Y:S02]  /*2860*/  SYNCS.PHASECHK.TRANS64.TRYWAIT P0, [UR5], R3 ;  /* 0x00000003ff0075a7 */ /* 0x000e640008001105 */
[----:B-1----:R-:W-:Y:S05]  /*2870*/  @!P0 BRA `(.L_x_44) ;  /* 0x00000074007c8947 */ /* 0x002fea0003800000 */
.L_x_125:
[----:B------:R-:W-:-:S04]  /*2880*/  UIADD3 UR4, UPT, UPT, UR4, 0x1, URZ ;  /* 0x0000000104047890 */ /* 0x000fc8000fffe0ff */
[----:B------:R-:W-:-:S04]  /*2890*/  UISETP.NE.AND UP0, UPT, UR4, 0x7, UPT ;  /* 0x000000070400788c */ /* 0x000fc8000bf05270 */
[----:B------:R-:W-:Y:S02]  /*28a0*/  USEL UR6, URZ, 0x1, UP0 ;  /* 0x00000001ff067887 */ /* 0x000fe40008000000 */
[----:B------:R-:W-:-:S04]  /*28b0*/  USEL UR4, UR4, URZ, UP0 ;  /* 0x000000ff04047287 */ /* 0x000fc80008000000 */
[----:B------:R-:W-:Y:S01]  /*28c0*/  ULEA UR5, UR4, UR8, 0x3 ;  /* 0x0000000804057291 */ /* 0x000fe2000f8e18ff */
[----:B------:R-:W-:-:S04]  /*28d0*/  LOP3.LUT R2, R2, UR6, RZ, 0x3c, !PT ;  /* 0x0000000602027c12 */ /* 0x000fc8000f8e3cff */
[----:B-1----:R-:W-:-:S04]  /*28e0*/  SHF.L.U32 R3, R2, 0x1f, RZ ;  /* 0x0000001f02037819 */ /* 0x002fc800000006ff */
[----:B------:R-:W1:Y:S02]  /*28f0*/  SYNCS.PHASECHK.TRANS64.TRYWAIT P0, [UR5], R3 ;  /* 0x00000003ff0075a7 */ /* 0x000e640008001105 */
[----:B-1----:R-:W-:Y:S05]  /*2900*/  @!P0 BRA `(.L_x_45) ;  /* 0x0000007400708947 */ /* 0x002fea0003800000 */
.L_x_127:
        /* <DEDUP_REMOVED lines=9> */
.L_x_129:
        /* <DEDUP_REMOVED lines=9> */
.L_x_131:
        /* <DEDUP_REMOVED lines=9> */
.L_x_133:
[----:B------:R-:W-:-:S04]  /*2ac0*/  UIADD3 UR4, UPT, UPT, UR4, 0x1, URZ ;  /* 0x0000000104047890 */ /* 0x000fc8000fffe0ff */
[----:B------:R-:W-:-:S04]  /*2ad0*/  UISETP.NE.AND UP0, UPT, UR4, 0x7, UPT ;  /* 0x000000070400788c */ /* 0x000fc8000bf05270 */
[----:B------:R-:W-:Y:S02]  /*2ae0*/  USEL UR5, URZ, 0x1, UP0 ;  /* 0x00000001ff057887 */ /* 0x000fe40008000000 */
[----:B------:R-:W-:-:S04]  /*2af0*/  USEL UR4, UR4, URZ, UP0 ;  /* 0x000000ff04047287 */ /* 0x000fc80008000000 */
[----:B------:R-:W-:Y:S01]  /*2b00*/  ULEA UR4, UR4, UR8, 0x3 ;  /* 0x0000000804047291 */ /* 0x000fe2000f8e18ff */
[----:B------:R-:W-:-:S04]  /*2b10*/  LOP3.LUT R2, R2, UR5, RZ, 0x3c, !PT ;  /* 0x0000000502027c12 */ /* 0x000fc8000f8e3cff */
[----:B------:R-:W-:Y:S01]  /*2b20*/  SHF.L.U32 R2, R2, 0x1f, RZ ;  /* 0x0000001f02027819 */ /* 0x000fe200000006ff */
[----:B-1----:R-:W-:-:S07]  /*2b30*/  IMAD.U32 R0, RZ, RZ, UR4 ;  /* 0x00000004ff007e24 */ /* 0x002fce000f8e00ff */
.L_x_49:
[----:B-1----:R1:W2:Y:S02]  /*2b40*/  SYNCS.PHASECHK.TRANS64.TRYWAIT P0, [R0+URZ], R2 ;  /* 0x00000002000075a7 */ /* 0x0022a400080011ff */
[----:B--2---:R-:W-:Y:S05]  /*2b50*/  @!P0 NANOSLEEP.SYNCS 0x989680 ;  /* 0x009896800000895d */ /* 0x004fea0003900000 */
[----:B------:R-:W2:Y:S02]  /*2b60*/  @!P0 SYNCS.PHASECHK.TRANS64 P0, [R0+URZ], R2 ;  /* 0x00000002000085a7 */ /* 0x000ea400080010ff */
[----:B--2---:R-:W-:Y:S05]  /*2b70*/  @P0 EXIT ;  /* 0x000000000000094d */ /* 0x004fea0003800000 */
[----:B------:R-:W-:Y:S05]  /*2b80*/  BRA `(.L_x_49) ;  /* 0xfffffffc00ec7947 */ /* 0x000fea000383ffff */
.L_x_22:
[----:B------:R-:W-:-:S04]  /*2b90*/  UISETP.NE.AND UP0, UPT, UR5, URZ, UPT ;  /* 0x000000ff0500728c */ /* 0x000fc8000bf05270 */
[----:B------:R-:W-:-:S09]  /*2ba0*/  UISETP.NE.OR UP0, UPT, UR14, 0x1, UP0 ;  /* 0x000000010e00788c */ /* 0x000fd20008705670 */
[----:B------:R-:W-:Y:S05]  /*2bb0*/  BRA.U UP0, `(.L_x_50) ;  /* 0x0000000500487547 */ /* 0x000fea000b800000 */
[----:B------:R-:W-:Y:S01]  /*2bc0*/  UMOV UR6, 0x400 ;  /* 0x0000040000067882 */ /* 0x000fe20000000000 */
[----:B------:R-:W-:Y:S01]  /*2bd0*/  ISETP.GE.U32.AND P2, PT, R0, 0x2, PT ;  /* 0x000000020000780c */ /* 0x000fe20003f46070 */
[----:B------:R-:W-:Y:S01]  /*2be0*/  IMAD.MOV.U32 R12, RZ, RZ, 0x1 ;  /* 0x00000001ff0c7424 */ /* 0x000fe200078e00ff */
[----:B------:R-:W-:Y:S02]  /*2bf0*/  CS2R R10, SRZ ;  /* 0x00000000000a7805 */ /* 0x000fe4000001ff00 */
[----:B------:R-:W-:Y:S01]  /*2c00*/  CS2R R8, SRZ ;  /* 0x0000000000087805 */ /* 0x000fe2000001ff00 */
[----:B------:R-:W-:-:S03]  /*2c10*/  ULEA UR6, UR5, UR6, 0x18 ;  /* 0x0000000605067291 */ /* 0x000fc6000f8ec0ff */
[----:B------:R-:W-:-:S09]  /*2c20*/  UMOV UR5, URZ ;  /* 0x000000ff00057c82 */ /* 0x000fd20008000000 */
.L_x_54:
[----:B------:R-:W-:Y:S02]  /*2c30*/  LEA R2, R8, UR6, 0x3 ;  /* 0x0000000608027c11 */ /* 0x000fe4000f8e18ff */
[----:B------:R-:W-:-:S03]  /*2c40*/  SHF.L.U32 R4, R9, 0x1f, RZ ;  /* 0x0000001f09047819 */ /* 0x000fc600000006ff */
[----:B------:R-:W-:Y:S01]  /*2c50*/  VIADD R5, R2, 0xf0 ;  /* 0x000000f002057836 */ /* 0x000fe20000000000 */
[----:B------:R-:W1:Y:S02]  /*2c60*/  SYNCS.PHASECHK.TRANS64.TRYWAIT P0, [R2+URZ+0xe0], R4 ;  /* 0x0000e004020075a7 */ /* 0x000e6400080011ff */
[----:B-1----:R-:W-:Y:S05]  /*2c70*/  @!P0 BRA `(.L_x_51) ;  /* 0x0000007000f48947 */ /* 0x002fea0003800000 */
.L_x_134:
[----:B------:R-:W-:Y:S01]  /*2c80*/  ULEA UR4, UR5, UR6, 0x3 ;  /* 0x0000000605047291 */ /* 0x000fe2000f8e18ff */
[----:B-1----:R-:W-:Y:S01]  /*2c90*/  PRMT R2, RZ, 0x654, R5 ;  /* 0x00000654ff027816 */ /* 0x002fe20000000005 */
[----:B------:R-:W-:Y:S01]  /*2ca0*/  @!P2 IMAD.MOV.U32 R4, RZ, RZ, 0x10 ;  /* 0x00000010ff04a424 */ /* 0x000fe200078e00ff */
[----:B------:R-:W-:Y:S01]  /*2cb0*/  SHF.L.U32 R5, R12, 0x1f, RZ ;  /* 0x0000001f0c057819 */ /* 0x000fe200000006ff */
[----:B------:R-:W-:Y:S01]  /*2cc0*/  UIADD3 UR7, UPT, UPT, UR4, 0x90, URZ ;  /* 0x0000009004077890 */ /* 0x000fe2000fffe0ff */
[----:B------:R1:W-:Y:S05]  /*2cd0*/  SYNCS.ARRIVE.TRANS64.RED.A1T0 RZ, [R2+URZ], RZ ;  /* 0x000000ff02ff79a7 */ /* 0x0003ea00081004ff */
[----:B------:R-:W-:Y:S01]  /*2ce0*/  IMAD.U32 R6, RZ, RZ, UR7 ;  /* 0x00000007ff067e24 */ /* 0x000fe2000f8e00ff */
[----:B------:R-:W2:Y:S04]  /*2cf0*/  SYNCS.PHASECHK.TRANS64.TRYWAIT P0, [UR4+0xa0], R5 ;  /* 0x0000a005ff0075a7 */ /* 0x000ea80008001104 */
[----:B------:R-:W-:Y:S01]  /*2d00*/  PRMT R6, R0, 0x654, R6 ;  /* 0x0000065400067816 */ /* 0x000fe20000000006 */
[----:B-12---:R-:W-:Y:S06]  /*2d10*/  @!P0 BRA `(.L_x_52) ;  /* 0x0000007000e08947 */ /* 0x006fec0003800000 */
.L_x_136:
[----:B------:R-:W-:Y:S01]  /*2d20*/  ULEA UR8, UR5, UR6, 0x4 ;  /* 0x0000000605087291 */ /* 0x000fe2000f8e20ff */
[----:B------:R-:W-:Y:S01]  /*2d30*/  SEL R3, R6, R3, !P2 ;  /* 0x0000000306037207 */ /* 0x000fe20005000000 */
[----:B------:R-:W-:Y:S01]  /*2d40*/  UIADD3 UR9, UPT, UPT, UR4, 0x90, URZ ;  /* 0x0000009004097890 */ /* 0x000fe2000fffe0ff */
[----:B-1----:R-:W-:Y:S01]  /*2d50*/  LEA R2, R11, UR6, 0x3 ;  /* 0x000000060b027c11 */ /* 0x002fe2000f8e18ff */
[----:B------:R-:W-:Y:S01]  /*2d60*/  UIADD3 UR8, UPT, UPT, UR8, 0x110, URZ ;  /* 0x0000011008087890 */ /* 0x000fe2000fffe0ff */
[----:B------:R1:W-:Y:S01]  /*2d70*/  @!P2 SYNCS.ARRIVE.TRANS64.RED RZ, [R3+URZ], R4 ;  /* 0x0000000403ffa9a7 */ /* 0x0003e200080004ff */
[----:B------:R-:W-:Y:S01]  /*2d80*/  UIADD3 UR4, UPT, UPT, UR5, 0x1, URZ ;  /* 0x0000000105047890 */ /* 0x000fe2000fffe0ff */
[----:B------:R-:W-:-:S03]  /*2d90*/  VIADD R8, R8, 0x1 ;  /* 0x0000000108087836 */ /* 0x000fc60000000000 */
[----:B------:R-:W-:Y:S02]  /*2da0*/  UISETP.NE.AND UP0, UPT, UR4, 0x2, UPT ;  /* 0x000000020400788c */ /* 0x000fe4000bf05270 */
[----:B------:R-:W-:Y:S01]  /*2db0*/  ISETP.NE.AND P0, PT, R8, 0x2, PT ;  /* 0x000000020800780c */ /* 0x000fe20003f05270 */
[----:B------:R-:W-:Y:S06]  /*2dc0*/  UGETNEXTWORKID.BROADCAST [UR8], [UR9] ;  /* 0x00000000080073ca */ /* 0x000fec0008000100 */
[----:B------:R-:W-:Y:S02]  /*2dd0*/  USEL UR7, URZ, 0x1, UP0 ;  /* 0x00000001ff077887 */ /* 0x000fe40008000000 */
[----:B------:R-:W-:-:S04]  /*2de0*/  USEL UR5, UR4, URZ, UP0 ;  /* 0x000000ff04057287 */ /* 0x000fc80008000000 */
[----:B------:R-:W-:Y:S02]  /*2df0*/  LOP3.LUT R12, R12, UR7, RZ, 0x3c, !PT ;  /* 0x000000070c0c7c12 */ /* 0x000fe4000f8e3cff */
[----:B-1----:R-:W-:-:S04]  /*2e00*/  SHF.L.U32 R4, R10, 0x1f, RZ ;  /* 0x0000001f0a047819 */ /* 0x002fc800000006ff */
[----:B------:R-:W1:Y:S02]  /*2e10*/  SYNCS.PHASECHK.TRANS64.TRYWAIT P1, [R2+URZ+0x90], R4 ;  /* 0x00009004020075a7 */ /* 0x000e6400080211ff */
[----:B-1----:R-:W-:Y:S05]  /*2e20*/  @!P1 BRA `(.L_x_53) ;  /* 0x0000007000b49947 */ /* 0x002fea0003800000 */
.L_x_137:
[C---:B-1----:R-:W-:Y:S01]  /*2e30*/  LEA R4, R11.reuse, UR6, 0x4 ;  /* 0x000000060b047c11 */ /* 0x042fe2000f8e20ff */
[----:B------:R-:W-:Y:S01]  /*2e40*/  VIADD R2, R2, 0xa0 ;  /* 0x000000a002027836 */ /* 0x000fe20000000000 */
[----:B------:R-:W-:Y:S01]  /*2e50*/  SEL R8, R8, RZ, P0 ;  /* 0x000000ff08087207 */ /* 0x000fe20000000000 */
[----:B------:R-:W-:-:S03]  /*2e60*/  VIADD R11, R11, 0x1 ;  /* 0x000000010b0b7836 */ /* 0x000fc60000000000 */
[----:B------:R-:W1:Y:S01]  /*2e70*/  LDS.128 R4, [R4+0x110] ;  /* 0x0001100004047984 */ /* 0x000e620000000c00 */
[----:B------:R-:W-:Y:S02]  /*2e80*/  PRMT R2, RZ, 0x654, R2 ;  /* 0x00000654ff027816 */ /* 0x000fe40000000002 */
[C---:B------:R-:W-:Y:S01]  /*2e90*/  ISETP.NE.AND P1, PT, R11.reuse, 0x2, PT ;  /* 0x000000020b00780c */ /* 0x040fe20003f25270 */
[----:B------:R-:W-:Y:S01]  /*2ea0*/  @!PT LDS RZ, [RZ] ;  /* 0x00000000fffff984 */ /* 0x000fe20000000800 */
[----:B------:R-:W-:Y:S01]  /*2eb0*/  @!PT LDS RZ, [RZ] ;  /* 0x00000000fffff984 */ /* 0x000fe20000000800 */
[----:B------:R-:W-:Y:S01]  /*2ec0*/  @!PT LDS RZ, [RZ] ;  /* 0x00000000fffff984 */ /* 0x000fe20000000800 */
[----:B------:R-:W-:Y:S01]  /*2ed0*/  @!PT LDS RZ, [RZ] ;  /* 0x00000000fffff984 */ /* 0x000fe20000000800 */
[----:B------:R2:W-:Y:S06]  /*2ee0*/  MEMBAR.ALL.CTA ;  /* 0x0000000000007992 */ /* 0x0005ec0000008000 */
[----:B--2---:R-:W2:Y:S01]  /*2ef0*/  FENCE.VIEW.ASYNC.S ;  /* 0x00000000000073c6 */ /* 0x004ea20000000000 */
[----:B------:R-:W-:Y:S01]  /*2f00*/  SEL R11, R11, RZ, P1 ;  /* 0x000000ff0b0b7207 */ /* 0x000fe20000800000 */
[----:B--2---:R2:W-:Y:S01]  /*2f10*/  SYNCS.ARRIVE.TRANS64.RED.A1T0 RZ, [R2+URZ], RZ ;  /* 0x000000ff02ff79a7 */ /* 0x0045e200081004ff */
[----:B-1----:R-:W-:-:S02]  /*2f20*/  LOP3.LUT P3, RZ, R6, 0x1, RZ, 0xc0, !PT ;  /* 0x0000000106ff7812 */ /* 0x002fc4000786c0ff */
[----:B------:R-:W-:-:S04]  /*2f30*/  SEL R4, RZ, 0x1, P1 ;  /* 0x00000001ff047807 */ /* 0x000fc80000800000 */
[----:B------:R-:W-:Y:S02]  /*2f40*/  LOP3.LUT R10, R10, R4, RZ, 0x3c, !PT ;  /* 0x000000040a0a7212 */ /* 0x000fe400078e3cff */
[----:B--2---:R-:W-:-:S04]  /*2f50*/  SEL R2, RZ, 0x1, P0 ;  /* 0x00000001ff027807 */ /* 0x004fc80000000000 */
[----:B------:R-:W-:Y:S01]  /*2f60*/  LOP3.LUT R9, R9, R2, RZ, 0x3c, !PT ;  /* 0x0000000209097212 */ /* 0x000fe200078e3cff */
[----:B------:R-:W-:Y:S06]  /*2f70*/  @P3 BRA `(.L_x_54) ;  /* 0xfffffffc002c3947 */ /* 0x000fec000383ffff */
[----:B------:R-:W-:Y:S01]  /*2f80*/  ULEA UR4, UR5, UR6, 0x3 ;  /* 0x0000000605047291 */ /* 0x000fe2000f8e18ff */
[----:B------:R-:W-:-:S08]  /*2f90*/  SHF.L.U32 R2, R12, 0x1f, RZ ;  /* 0x0000001f0c027819 */ /* 0x000fd000000006ff */
[----:B------:R-:W1:Y:S02]  /*2fa0*/  SYNCS.PHASECHK.TRANS64 P0, [UR4+0xa0], R2 ;  /* 0x0000a002ff0075a7 */ /* 0x000e640008001004 */
[----:B-1----:R-:W-:Y:S05]  /*2fb0*/  @P0 BRA `(.L_x_55) ;  /* 0x0000000000080947 */ /* 0x002fea0003800000 */
[----:B------:R-:W1:Y:S02]  /*2fc0*/  SYNCS.PHASECHK.TRANS64.TRYWAIT P0, [UR4+0xa0], R2 ;  /* 0x0000a002ff0075a7 */ /* 0x000e640008001104 */
[----:B-1----:R-:W-:Y:S05]  /*2fd0*/  @!P0 BRA `(.L_x_56) ;  /* 0x00000070005c8947 */ /* 0x002fea0003800000 */
.L_x_55:
[----:B------:R-:W-:-:S04]  /*2fe0*/  UIADD3 UR7, UPT, UPT, UR5, 0x1, URZ ;  /* 0x0000000105077890 */ /* 0x000fc8000fffe0ff */
[----:B------:R-:W-:-:S04]  /*2ff0*/  UISETP.NE.AND UP0, UPT, UR7, 0x2, UPT ;  /* 0x000000020700788c */ /* 0x000fc8000bf05270 */
[----:B------:R-:W-:Y:S02]  /*3000*/  USEL UR8, URZ, 0x1, UP0 ;  /* 0x00000001ff087887 */ /* 0x000fe40008000000 */
[----:B------:R-:W-:-:S04]  /*3010*/  USEL UR7, UR7, URZ, UP0 ;  /* 0x000000ff07077287 */ /* 0x000fc80008000000 */
[----:B------:R-:W-:Y:S01]  /*3020*/  ULEA UR7, UR7, UR6, 0x3 ;  /* 0x0000000607077291 */ /* 0x000fe2000f8e18ff */
[----:B-1----:R-:W-:-:S04]  /*3030*/  LOP3.LUT R2, R12, UR8, RZ, 0x3c, !PT ;  /* 0x000000080c027c12 */ /* 0x002fc8000f8e3cff */
[----:B------:R-:W-:-:S04]  /*3040*/  SHF.L.U32 R0, R2, 0x1f, RZ ;  /* 0x0000001f02007819 */ /* 0x000fc800000006ff */
[----:B------:R-:W1:Y:S02]  /*3050*/  SYNCS.PHASECHK.TRANS64 P0, [UR7+0xa0], R0 ;  /* 0x0000a000ff0075a7 */ /* 0x000e640008001007 */
[----:B-1----:R-:W-:Y:S05]  /*3060*/  @P0 EXIT ;  /* 0x000000000000094d */ /* 0x002fea0003800000 */
[----:B------:R-:W-:Y:S02]  /*3070*/  SHF.L.U32 R2, R2, 0x1f, RZ ;  /* 0x0000001f02027819 */ /* 0x000fe400000006ff */
[----:B------:R-:W-:-:S07]  /*3080*/  MOV R0, UR7 ;  /* 0x0000000700007c02 */ /* 0x000fce0008000f00 */
.L_x_57:
[----:B-1----:R1:W2:Y:S02]  /*3090*/  SYNCS.PHASECHK.TRANS64.TRYWAIT P0, [R0+URZ+0xa0], R2 ;  /* 0x0000a002000075a7 */ /* 0x0022a400080011ff */
[----:B--2---:R-:W-:Y:S05]  /*30a0*/  @!P0 NANOSLEEP.SYNCS 0x989680 ;  /* 0x009896800000895d */ /* 0x004fea0003900000 */
[----:B------:R-:W2:Y:S02]  /*30b0*/  @!P0 SYNCS.PHASECHK.TRANS64 P0, [R0+URZ+0xa0], R2 ;  /* 0x0000a002000085a7 */ /* 0x000ea400080010ff */
[----:B--2---:R-:W-:Y:S05]  /*30c0*/  @P0 EXIT ;  /* 0x000000000000094d */ /* 0x004fea0003800000 */
[----:B------:R-:W-:Y:S05]  /*30d0*/  BRA `(.L_x_57) ;  /* 0xfffffffc00ec7947 */ /* 0x000fea000383ffff */
.L_x_50:
[----:B------:R-:W-:Y:S05]  /*30e0*/  BRA.U UP5, `(.L_x_58) ;  /* 0x0000001105b47547 */ /* 0x000fea000b800000 */
[----:B------:R-:W-:Y:S01]  /*30f0*/  UMOV UR6, 0x40 ;  /* 0x0000004000067882 */ /* 0x000fe20000000000 */
[----:B------:R-:W-:Y:S01]  /*3100*/  NOP ;  /* 0x0000000000007918 */ /* 0x000fe20000000000 */
[----:B------:R-:W-:Y:S01]  /*3110*/  ULEA UR6, UR5, UR6, 0x18 ;  /* 0x0000000605067291 */ /* 0x000fe2000f8ec0ff */
[----:B------:R-:W-:Y:S02]  /*3120*/  UMOV UR4, 0x400 ;  /* 0x0000040000047882 */ /* 0x000fe40000000000 */
[----:B------:R-:W-:-:S06]  /*3130*/  ULEA UR5, UR5, UR4, 0x18 ;  /* 0x0000000405057291 */ /* 0x000fcc000f8ec0ff */
[----:B------:R-:W1:Y:S02]  /*3140*/  LDS.U8 R0, [UR6+0x1c] ;  /* 0x00001c06ff007984 */ /* 0x000e640008000000 */
[----:B-1----:R-:W-:-:S13]  /*3150*/  ISETP.NE.AND P0, PT, R0, RZ, PT ;  /* 0x000000ff0000720c */ /* 0x002fda0003f05270 */
[----:B------:R-:W-:Y:S05]  /*3160*/  @P0 BRA `(.L_x_59) ;  /* 0x0000000400080947 */ /* 0x000fea0003800000 */
[----:B------:R-:W-:Y:S02]  /*3170*/  UISETP.NE.U32.AND UP1, UPT, UR48, 0x1, UPT ;  /* 0x000000013000788c */ /* 0x000fe4000bf25070 */
[----:B------:R-:W-:-:S07]  /*3180*/  UIADD3 UR7, UPT, UPT, UR6, 0x8, URZ ;  /* 0x0000000806077890 */ /* 0x000fce000fffe0ff */
[----:B------:R-:W-:Y:S05]  /*3190*/  BRA.U !UP1, `(.L_x_60) ;  /* 0x00000001099c7547 */ /* 0x000fea000b800000 */
[----:B------:R-:W-:Y:S01]  /*31a0*/  ELECT P0, URZ, PT ;  /* 0x0000000000ff782f */ /* 0x000fe20003800000 */
[----:B------:R-:W-:-:S12]  /*31b0*/  BSSY B0, `(.L_x_60) ;  /* 0x0000025000007945 */ /* 0x000fd80003800000 */
[----:B------:R-:W-:Y:S05]  /*31c0*/  @!P0 BRA `(.L_x_61) ;  /* 0x00000000008c8947 */ /* 0x000fea0003800000 */
[----:B------:R-:W-:-:S05]  /*31d0*/  UMOV UR4, 0x10 ;  /* 0x0000001000047882 */ /* 0x000fca0000000000 */
[----:B------:R-:W-:Y:S04]  /*31e0*/  DEPBAR.LE SB1, 0x36 ;  /* 0x00009d800000791a */ /* 0x000fe80000000000 */
[----:B------:R-:W1:Y:S02]  /*31f0*/  UTCATOMSWS.2CTA.FIND_AND_SET.ALIGN UP0, UR4, UR4 ;  /* 0x00000004000475e3 */ /* 0x000e640008200800 */
[----:B-1----:R-:W-:Y:S01]  /*3200*/  MOV R10, UR4 ;  /* 0x00000004000a7c02 */ /* 0x002fe20008000f00 */
[----:B------:R-:W-:Y:S06]  /*3210*/  BRA.U UP0, `(.L_x_62) ;  /* 0x0000000100187547 */ /* 0x000fec000b800000 */
.L_x_63:
[----:B------:R-:W-:Y:S05]  /*3220*/  NANOSLEEP 0x64 ;  /* 0x000000640000795d */ /* 0x000fea0003800000 */
[----:B------:R-:W-:-:S05]  /*3230*/  UMOV UR4, 0x10 ;  /* 0x0000001000047882 */ /* 0x000fca0000000000 */
[----:B------:R-:W-:Y:S04]  /*3240*/  DEPBAR.LE SB1, 0x36 ;  /* 0x00009d800000791a */ /* 0x000fe80000000000 */
[----:B------:R-:W1:Y:S02]  /*3250*/  UTCATOMSWS.2CTA.FIND_AND_SET.ALIGN UP0, UR4, UR4 ;  /* 0x00000004000475e3 */ /* 0x000e640008200800 */
[----:B-1----:R-:W-:Y:S01]  /*3260*/  MOV R10, UR4 ;  /* 0x00000004000a7c02 */ /* 0x002fe20008000f00 */
[----:B------:R-:W-:Y:S05]  /*3270*/  BRA.U !UP0, `(.L_x_63) ;  /* 0xfffffffd08e87547 */ /* 0x000fea000b83ffff */
.L_x_62:
[----:B------:R-:W1:Y:S01]  /*3280*/  LDS R6, [UR6+0x10] ;  /* 0x00001006ff067984 */ /* 0x000e620008000800 */
[----:B------:R-:W-:Y:S01]  /*3290*/  IMAD.U32 R0, RZ, RZ, UR5 ;  /* 0x00000005ff007e24 */ /* 0x000fe2000f8e00ff */
[----:B------:R-:W-:-:S03]  /*32a0*/  MOV R4, UR45 ;  /* 0x0000002d00047c02 */ /* 0x000fc60008000f00 */
[----:B------:R-:W-:Y:S01]  /*32b0*/  VIADD R0, R0, 0x130 ;  /* 0x0000013000007836 */ /* 0x000fe20000000000 */
[----:B-1----:R-:W-:-:S04]  /*32c0*/  SHF.L.U32 R6, R6, 0x1f, RZ ;  /* 0x0000001f06067819 */ /* 0x002fc800000006ff */
[----:B------:R-:W1:Y:S02]  /*32d0*/  SYNCS.PHASECHK.TRANS64.TRYWAIT P0, [UR6+0x8], R6 ;  /* 0x00000806ff0075a7 */ /* 0x000e640008001106 */
[----:B-1----:R-:W-:Y:S05]  /*32e0*/  @P0 BRA `(.L_x_64) ;  /* 0x0000000000080947 */ /* 0x002fea0003800000 */
[----:B------:R-:W1:Y:S02]  /*32f0*/  SYNCS.PHASECHK.TRANS64.TRYWAIT P0, [UR6+0x8], R6 ;  /* 0x00000806ff0075a7 */ /* 0x000e640008001106 */
[----:B-1----:R-:W-:Y:S05]  /*3300*/  @!P0 BRA `(.L_x_65) ;  /* 0x0000006c00a88947 */ /* 0x002fea0003800000 */
.L_x_64:
[----:B------:R-:W-:Y:S01]  /*3310*/  PRMT R4, R4, 0x654, R0 ;  /* 0x0000065404047816 */ /* 0x000fe20000000000 */
[----:B------:R-:W-:Y:S01]  /*3320*/  HFMA2 R0, -RZ, RZ, 0, 5.9604644775390625e-08 ;  /* 0x00000001ff007431 */ /* 0x000fe200000001ff */
[----:B------:R-:W-:Y:S01]  /*3330*/  UPRMT UR4, UR45, 0x654, UR7 ;  /* 0x000006542d047896 */ /* 0x000fe20008000007 */
[----:B------:R-:W-:Y:S02]  /*3340*/  IMAD.MOV.U32 R8, RZ, RZ, 0xffff ;  /* 0x0000ffffff087424 */ /* 0x000fe400078e00ff */
[----:B-1----:R-:W-:Y:S02]  /*3350*/  IMAD.MOV.U32 R6, RZ, RZ, 0x4 ;  /* 0x00000004ff067424 */ /* 0x002fe400078e00ff */
[----:B------:R-:W-:Y:S01]  /*3360*/  IMAD.SHL.U32 R9, R10, 0x20, RZ ;  /* 0x000000200a097824 */ /* 0x000fe200078e00ff */
[----:B------:R-:W-:Y:S02]  /*3370*/  MOV R5, UR4 ;  /* 0x0000000400057c02 */ /* 0x000fe40008000f00 */
[-C--:B------:R-:W-:Y:S01]  /*3380*/  SHF.L.U32 R8, R8, R10.reuse, RZ ;  /* 0x0000000a08087219 */ /* 0x080fe200000006ff */
[----:B------:R1:W-:Y:S01]  /*3390*/  SYNCS.ARRIVE.TRANS64.RED RZ, [UR4], R6 ;  /* 0x00000006ffff79a7 */ /* 0x0003e20008000404 */
[----:B------:R-:W-:Y:S01]  /*33a0*/  SHF.L.U32 R7, R0, R10, RZ ;  /* 0x0000000a00077219 */ /* 0x000fe200000006ff */
[----:B------:R1:W-:Y:S04]  /*33b0*/  STS [UR5+0x130], R9 ;  /* 0x00013009ff007988 */ /* 0x0003e80008000805 */
[----:B------:R1:W-:Y:S04]  /*33c0*/  STAS [R4.64], R10 ;  /* 0x0000000a04007dbd */ /* 0x0003e8000c0008ff */
[----:B------:R1:W-:Y:S04]  /*33d0*/  ATOMS.OR RZ, [UR6+0x14], R8 ;  /* 0x00001408ffff798c */ /* 0x0003e8000b000006 */
[----:B------:R1:W-:Y:S04]  /*33e0*/  ATOMS.OR RZ, [UR6+0x18], R7 ;  /* 0x00001807ffff798c */ /* 0x0003e8000b000006 */
[----:B------:R1:W-:Y:S02]  /*33f0*/  ATOMS.XOR RZ, [UR6+0x10], R0 ;  /* 0x00001000ffff798c */ /* 0x0003e4000b800006 */
.L_x_61:
[----:B------:R-:W-:Y:S05]  /*3400*/  BSYNC B0 ;  /* 0x0000000000007941 */ /* 0x000fea0003800000 */
.L_x_60:
[----:B------:R-:W-:Y:S05]  /*3410*/  BRA.U UP1, `(.L_x_66) ;  /* 0x00000001016c7547 */ /* 0x000fea000b800000 */
[----:B------:R-:W-:-:S03]  /*3420*/  UMOV UR4, 0xffffffff ;  /* 0xffffffff00047882 */ /* 0x000fc60000000000 */
[----:B------:R-:W-:Y:S05]  /*3430*/  BRA.DIV UR4, `(.L_x_67) ;  /* 0x0000006e04747947 */ /* 0x000fea000b800000 */
[----:B------:R-:W-:-:S13]  /*3440*/  ELECT P0, URZ, PT ;  /* 0x0000000000ff782f */ /* 0x000fda0003800000 */
.L_x_141:
[----:B------:R-:W-:Y:S05]  /*3450*/  @!P0 BRA `(.L_x_66) ;  /* 0x00000000005c8947 */ /* 0x000fea0003800000 */
[----:B-1----:R-:W1:Y:S02]  /*3460*/  LDS R4, [UR6+0x10] ;  /* 0x00001006ff047984 */ /* 0x002e640008000800 */
[----:B-1----:R-:W-:-:S04]  /*3470*/  SHF.L.U32 R4, R4, 0x1f, RZ ;  /* 0x0000001f04047819 */ /* 0x002fc800000006ff */
[----:B------:R-:W1:Y:S02]  /*3480*/  SYNCS.PHASECHK.TRANS64.TRYWAIT P0, [UR6+0x8], R4 ;  /* 0x00000804ff0075a7 */ /* 0x000e640008001106 */
[----:B-1----:R-:W-:Y:S05]  /*3490*/  @P0 BRA `(.L_x_68) ;  /* 0x0000000000080947 */ /* 0x002fea0003800000 */
[----:B------:R-:W1:Y:S02]  /*34a0*/  SYNCS.PHASECHK.TRANS64.TRYWAIT P0, [UR6+0x8], R4 ;  /* 0x00000804ff0075a7 */ /* 0x000e640008001106 */
[----:B-1----:R-:W-:Y:S05]  /*34b0*/  @!P0 BRA `(.L_x_69) ;  /* 0x0000006c00788947 */ /* 0x002fea0003800000 */
.L_x_68:
[----:B------:R-:W2:Y:S01]  /*34c0*/  LDS R6, [UR5+0x130] ;  /* 0x00013005ff067984 */ /* 0x000ea20008000800 */
[----:B-1----:R-:W-:Y:S02]  /*34d0*/  HFMA2 R0, -RZ, RZ, 0, 5.9604644775390625e-08 ;  /* 0x00000001ff007431 */ /* 0x002fe400000001ff */
[----:B------:R-:W-:Y:S01]  /*34e0*/  IMAD.MOV.U32 R4, RZ, RZ, 0xffff ;  /* 0x0000ffffff047424 */ /* 0x000fe200078e00ff */
[----:B------:R-:W-:Y:S01]  /*34f0*/  UPRMT UR4, UR45, 0x654, UR7 ;  /* 0x000006542d047896 */ /* 0x000fe20008000007 */
[----:B--2---:R-:W-:-:S03]  /*3500*/  IMAD.SHL.U32 R5, R6, 0x20, RZ ;  /* 0x0000002006057824 */ /* 0x004fc600078e00ff */
[-C--:B------:R-:W-:Y:S02]  /*3510*/  SHF.L.U32 R4, R4, R6.reuse, RZ ;  /* 0x0000000604047219 */ /* 0x080fe400000006ff */
[----:B------:R-:W-:Y:S01]  /*3520*/  SHF.L.U32 R6, R0, R6, RZ ;  /* 0x0000000600067219 */ /* 0x000fe200000006ff */
[----:B------:R2:W-:Y:S04]  /*3530*/  STS [UR5+0x130], R5 ;  /* 0x00013005ff007988 */ /* 0x0005e80008000805 */
[----:B------:R2:W-:Y:S04]  /*3540*/  ATOMS.OR RZ, [UR6+0x14], R4 ;  /* 0x00001404ffff798c */ /* 0x0005e8000b000006 */
[----:B------:R2:W-:Y:S01]  /*3550*/  ATOMS.OR RZ, [UR6+0x18], R6 ;  /* 0x00001806ffff798c */ /* 0x0005e2000b000006 */
[----:B------:R-:W-:Y:S03]  /*3560*/  SYNCS.ARRIVE.TRANS64.RED.A1T0 RZ, [UR4], RZ ;  /* 0x000000ffffff79a7 */ /* 0x000fe60008100404 */
[----:B------:R2:W-:Y:S01]  /*3570*/  ATOMS.XOR RZ, [UR6+0x10], R0 ;  /* 0x00001000ffff798c */ /* 0x0005e2000b800006 */
[----:B------:R-:W-:Y:S05]  /*3580*/  BRA `(.L_x_66) ;  /* 0x0000000000107947 */ /* 0x000fea0003800000 */
.L_x_59:
[----:B------:R-:W-:Y:S02]  /*3590*/  MOV R0, 0xffffffff ;  /* 0xffffffff00007802 */ /* 0x000fe40000000f00 */
[----:B------:R-:W-:-:S03]  /*35a0*/  MOV R4, 0x35d0 ;  /* 0x000035d000047802 */ /* 0x000fc60000000f00 */
[----:B------:R1:W-:Y:S04]  /*35b0*/  STS [UR5+0x130], R0 ;  /* 0x00013000ff007988 */ /* 0x0003e80008000805 */
[----:B-1---5:R-:W-:Y:S05]  /*35c0*/  CALL.REL.NOINC `($__internal_1_$__cuda_sm10x_tcgen05_guardrail_trap_phase_invalid_during_alloc) ;  /* 0x00000070006c7944 */ /* 0x022fea0003c00000 */
.L_x_66:
[----:B------:R-:W-:Y:S05]  /*35d0*/  WARPSYNC.ALL ;  /* 0x0000000000007948 */ /* 0x000fea0003800000 */
[----:B------:R-:W3:Y:S01]  /*35e0*/  S2UR UR4, SR_CgaCtaId ;  /* 0x00000000000479c3 */ /* 0x000ee20000008800 */
[----:B------:R-:W-:Y:S01]  /*35f0*/  UMOV UR27, 0x400 ;  /* 0x00000400001b7882 */ /* 0x000fe20000000000 */
[----:B------:R-:W-:-:S06]  /*3600*/  NOP ;  /* 0x0000000000007918 */ /* 0x000fcc0000000000 */
[----:B------:R-:W-:Y:S06]  /*3610*/  BAR.ARV 0x6, 0xa0 ;  /* 0x0182800000007b1d */ /* 0x000fec0000002000 */
[----:B------:R-:W4:Y:S01]  /*3620*/  LDCU UR6, c[0x0][0x38c] ;  /* 0x00007180ff0677ac */ /* 0x000f220008000800 */
[----:B------:R-:W-:Y:S01]  /*3630*/  LOP3.LUT R3, R3, 0xffff, RZ, 0xc0, !PT ;  /* 0x0000ffff03037812 */ /* 0x000fe200078ec0ff */
[----:B-1----:R-:W-:Y:S01]  /*3640*/  IMAD.MOV.U32 R10, RZ, RZ, 0x1 ;  /* 0x00000001ff0a7424 */ /* 0x002fe200078e00ff */
[----:B------:R-:W-:Y:S02]  /*3650*/  LOP3.LUT R2, R2, 0xffff, RZ, 0xc0, !PT ;  /* 0x0000ffff02027812 */ /* 0x000fe400078ec0ff */
[----:B------:R-:W-:-:S02]  /*3660*/  CS2R R8, SRZ ;  /* 0x0000000000087805 */ /* 0x000fc4000001ff00 */
[----:B------:R-:W-:Y:S01]  /*3670*/  R2UR UR29, R3 ;  /* 0x00000000031d72ca */ /* 0x000fe200000e0000 */
[----:B------:R-:W-:Y:S01]  /*3680*/  UMOV UR32, URZ ;  /* 0x000000ff00207c82 */ /* 0x000fe20008000000 */
[----:B------:R-:W-:Y:S01]  /*3690*/  R2UR UR43, R2 ;  /* 0x00000000022b72ca */ /* 0x000fe200000e0000 */
[----:B------:R-:W-:Y:S01]  /*36a0*/  IMAD.MOV.U32 R2, RZ, RZ, RZ ;  /* 0x000000ffff027224 */ /* 0x000fe200078e00ff */
[----:B------:R-:W-:Y:S01]  /*36b0*/  UMOV UR24, URZ ;  /* 0x000000ff00187c82 */ /* 0x000fe20008000000 */
[----:B---3--:R-:W-:Y:S01]  /*36c0*/  ULEA UR27, UR4, UR27, 0x18 ;  /* 0x0000001b041b7291 */ /* 0x008fe2000f8ec0ff */
[----:B------:R-:W-:Y:S01]  /*36d0*/  UMOV UR23, URZ ;  /* 0x000000ff00177c82 */ /* 0x000fe20008000000 */
[----:B------:R-:W-:Y:S02]  /*36e0*/  UISETP.NE.AND UP3, UPT, UR48, URZ, UPT ;  /* 0x000000ff3000728c */ /* 0x000fe4000bf65270 */
[----:B------:R-:W-:Y:S02]  /*36f0*/  UIADD3 UR5, UPT, UPT, UR27, 0xa300, URZ ;  /* 0x0000a3001b057890 */ /* 0x000fe4000fffe0ff */
[----:B------:R-:W-:-:S03]  /*3700*/  UIADD3 UR4, UPT, UPT, UR27, 0x26300, URZ ;  /* 0x000263001b047890 */ /* 0x000fc6000fffe0ff */
[----:B--2---:R-:W1:Y:S01]  /*3710*/  LDS R0, [UR27+0x130] ;  /* 0x0001301bff007984 */ /* 0x004e620008000800 */
[----:B----4-:R-:W-:Y:S02]  /*3720*/  UIADD3 UR6, UPT, UPT, UR6, 0x7f, URZ ;  /* 0x0000007f06067890 */ /* 0x010fe4000fffe0ff */
[----:B------:R-:W-:Y:S02]  /*3730*/  USHF.R.U32.HI UR5, URZ, 0x4, UR5 ;  /* 0x00000004ff057899 */ /* 0x000fe40008011605 */
[----:B------:R-:W-:Y:S02]  /*3740*/  USHF.R.S32.HI UR33, URZ, 0x1f, UR6 ;  /* 0x0000001fff217899 */ /* 0x000fe40008011406 */
[----:B------:R-:W-:Y:S02]  /*3750*/  USHF.R.U32.HI UR4, URZ, 0x4, UR4 ;  /* 0x00000004ff047899 */ /* 0x000fe40008011604 */
[----:B------:R-:W-:Y:S02]  /*3760*/  ULEA.HI UR33, UR33, UR6, URZ, 0x7 ;  /* 0x0000000621217291 */ /* 0x000fe4000f8f38ff */
[----:B------:R-:W-:-:S02]  /*3770*/  ULOP3.LUT UR5, UR5, 0x3fff, URZ, 0xc0, !UPT ;  /* 0x00003fff05057892 */ /* 0x000fc4000f8ec0ff */
[----:B------:R-:W-:Y:S02]  /*3780*/  USHF.R.S32.HI UR33, URZ, 0x7, UR33 ;  /* 0x00000007ff217899 */ /* 0x000fe40008011421 */
[----:B------:R-:W-:Y:S02]  /*3790*/  ULOP3.LUT UR4, UR4, 0x3fff, URZ, 0xc0, !UPT ;  /* 0x00003fff04047892 */ /* 0x000fe4000f8ec0ff */
[----:B------:R-:W-:Y:S01]  /*37a0*/  UISETP.LT.AND UP0, UPT, UR33, 0x1, UPT ;  /* 0x000000012100788c */ /* 0x000fe2000bf01270 */
[----:B------:R-:W-:Y:S01]  /*37b0*/  UMOV UR40, 0x0 ;  /* 0x0000000000287882 */ /* 0x000fe20000000000 */
[----:B------:R-:W-:Y:S01]  /*37c0*/  UMOV UR41, 0x10280010 ;  /* 0x1028001000297882 */ /* 0x000fe20000000000 */
[----:B------:R-:W-:Y:S02]  /*37d0*/  ULOP3.LUT UR30, UR5, 0x10000, URZ, 0xfc, !UPT ;  /* 0x00010000051e7892 */ /* 0x000fe4000f8efcff */
[----:B------:R-:W-:Y:S02]  /*37e0*/  ULOP3.LUT UR4, UR4, 0x10000, URZ, 0xfc, !UPT ;  /* 0x0001000004047892 */ /* 0x000fe4000f8efcff */
[----:B------:R-:W-:Y:S01]  /*37f0*/  USEL UR42, UR33, 0x1, !UP0 ;  /* 0x00000001212a7887 */ /* 0x000fe2000c000000 */
[----:B------:R-:W-:Y:S01]  /*3800*/  UMOV UR38, 0x0 ;  /* 0x0000000000267882 */ /* 0x000fe20000000000 */
[----:B------:R-:W-:Y:S01]  /*3810*/  UMOV UR39, 0x10280010 ;  /* 0x1028001000277882 */ /* 0x000fe20000000000 */
[----:B------:R-:W-:Y:S01]  /*3820*/  UMOV UR36, 0x0 ;  /* 0x0000000000247882 */ /* 0x000fe20000000000 */
[----:B------:R-:W-:Y:S01]  /*3830*/  UMOV UR37, 0x10280010 ;  /* 0x1028001000257882 */ /* 0x000fe20000000000 */
[----:B------:R-:W-:Y:S01]  /*3840*/  UMOV UR34, 0x0 ;  /* 0x0000000000227882 */ /* 0x000fe20000000000 */
[----:B------:R-:W-:Y:S01]  /*3850*/  UMOV UR35, 0x10280010 ;  /* 0x1028001000237882 */ /* 0x000fe20000000000 */
[----:B-1----:R-:W-:-:S15]  /*3860*/  R2UR UR44, R0 ;  /* 0x00000000002c72ca */ /* 0x002fde00000e0000 */
.L_x_77:
[C---:B------:R-:W-:Y:S02]  /*3870*/  LEA R0, R2.reuse, UR27, 0x3 ;  /* 0x0000001b02007c11 */ /* 0x040fe4000f8e18ff */
[----:B------:R-:W-:Y:S02]  /*3880*/  SHF.L.U32 R3, R9, 0x1f, RZ ;  /* 0x0000001f09037819 */ /* 0x000fe400000006ff */
[----:B------:R-:W-:Y:S02]  /*3890*/  LEA R4, R2, UR27, 0x4 ;  /* 0x0000001b02047c11 */ /* 0x000fe4000f8e20ff */
[----:B------:R-:W1:Y:S02]  /*38a0*/  SYNCS.PHASECHK.TRANS64.TRYWAIT P0, [R0+URZ+0x90], R3 ;  /* 0x00009003000075a7 */ /* 0x000e6400080011ff */
[----:B-1----:R-:W-:Y:S05]  /*38b0*/  @!P0 BRA `(.L_x_70) ;  /* 0x0000006800908947 */ /* 0x002fea0003800000 */
.L_x_142:
[----:B------:R-:W2:Y:S01]  /*38c0*/  LDS.128 R4, [R4+0x110] ;  /* 0x0001100004047984 */ /* 0x000ea20000000c00 */
[----:B-1----:R-:W-:Y:S01]  /*38d0*/  VIADD R0, R0, 0xa0 ;  /* 0x000000a000007836 */ /* 0x002fe20000000000 */
[----:B------:R-:W-:Y:S01]  /*38e0*/  IADD3 R2, PT, PT, R2, 0x1, RZ ;  /* 0x0000000102027810 */ /* 0x000fe20007ffe0ff */
[----:B------:R-:W-:Y:S01]  /*38f0*/  @!PT LDS RZ, [RZ] ;  /* 0x00000000fffff984 */ /* 0x000fe20000000800 */
[----:B------:R-:W-:Y:S01]  /*3900*/  @!PT LDS RZ, [RZ] ;  /* 0x00000000fffff984 */ /* 0x000fe20000000800 */
[----:B------:R-:W-:Y:S01]  /*3910*/  @!PT LDS RZ, [RZ] ;  /* 0x00000000fffff984 */ /* 0x000fe20000000800 */
[----:B------:R-:W-:Y:S01]  /*3920*/  @!PT LDS RZ, [RZ] ;  /* 0x00000000fffff984 */ /* 0x000fe20000000800 */
[----:B------:R1:W-:Y:S06]  /*3930*/  MEMBAR.ALL.CTA ;  /* 0x0000000000007992 */ /* 0x0003ec0000008000 */
[----:B-1----:R-:W1:Y:S01]  /*3940*/  FENCE.VIEW.ASYNC.S ;  /* 0x00000000000073c6 */ /* 0x002e620000000000 */
[----:B------:R-:W-:-:S04]  /*3950*/  PRMT R0, RZ, 0x654, R0 ;  /* 0x00000654ff007816 */ /* 0x000fc80000000000 */
[----:B-1----:R1:W-:Y:S01]  /*3960*/  SYNCS.ARRIVE.TRANS64.RED.A1T0 RZ, [R0+URZ], RZ ;  /* 0x000000ff00ff79a7 */ /* 0x0023e200081004ff */
[----:B------:R-:W-:Y:S05]  /*3970*/  BRA.U UP3, `(.L_x_71) ;  /* 0x0000000503087547 */ /* 0x000fea000b800000 */
[----:B------:R-:W3:Y:S01]  /*3980*/  LDCU UR5, c[0x0][0x38c] ;  /* 0x00007180ff0577ac */ /* 0x000ee20008000800 */
[----:B------:R-:W-:Y:S02]  /*3990*/  PLOP3.LUT P1, PT, PT, PT, PT, 0x80, 0x8 ;  /* 0x000000000008781c */ /* 0x000fe40003f2f070 */
[----:B------:R-:W-:Y:S01]  /*39a0*/  SHF.L.U32 R3, R10, 0x1f, RZ ;  /* 0x0000001f0a037819 */ /* 0x000fe200000006ff */
[----:B------:R-:W-:Y:S02]  /*39b0*/  ULEA UR31, UR32, UR27, 0x3 ;  /* 0x0000001b201f7291 */ /* 0x000fe4000f8e18ff */
[----:B------:R-:W-:Y:S02]  /*39c0*/  UIMAD UR22, UR32, 0xa0, UR44 ;  /* 0x000000a0201678a4 */ /* 0x000fe4000f8e022c */
[----:B---3--:R-:W-:-:S06]  /*39d0*/  UISETP.GE.AND UP0, UPT, UR5, 0x1, UPT ;  /* 0x000000010500788c */ /* 0x008fcc000bf06270 */
[----:B------:R-:W-:-:S05]  /*39e0*/  PLOP3.LUT P0, PT, PT, PT, UP0, 0x80, 0x8 ;  /* 0x000000000008781c */ /* 0x000fca0003f0f008 */
[----:B------:R-:W-:-:S08]  /*39f0*/  @UP0 ULEA UR5, UR24, UR27, 0x3 ;  /* 0x0000001b18050291 */ /* 0x000fd0000f8e18ff */
[----:B-1----:R-:W-:-:S04]  /*3a00*/  @P0 SHF.L.U32 R0, R8, 0x1f, RZ ;  /* 0x0000001f08000819 */ /* 0x002fc800000006ff */
[----:B------:R1:W3:Y:S01]  /*3a10*/  @P0 SYNCS.PHASECHK.TRANS64.TRYWAIT P1, [UR5], R0 ;  /* 0x00000000ff0005a7 */ /* 0x0002e20008021105 */
[----:B------:R-:W4:Y:S02]  /*3a20*/  SYNCS.PHASECHK.TRANS64.TRYWAIT P0, [UR31+0xc8], R3 ;  /* 0x0000c803ff0075a7 */ /* 0x000f24000800111f */
[----:B-1-34-:R-:W-:Y:S05]  /*3a30*/  @!P0 BRA `(.L_x_72) ;  /* 0x0000006800448947 */ /* 0x01afea0003800000 */
.L_x_144:
[----:B------:R-:W-:Y:S01]  /*3a40*/  UMOV UR28, UR23 ;  /* 0x00000017001c7c82 */ /* 0x000fe20008000000 */
[----:B------:R-:W-:Y:S05]  /*3a50*/  BRA.U !UP0, `(.L_x_73) ;  /* 0x0000000108c07547 */ /* 0x000fea000b800000 */
[----:B------:R-:W-:Y:S02]  /*3a60*/  UIADD3 UR28, UPT, UPT, UR42, UR23, URZ ;  /* 0x000000172a1c7290 */ /* 0x000fe4000fffe0ff */
[----:B------:R-:W-:Y:S01]  /*3a70*/  UPLOP3.LUT UP2, UPT, UPT, UPT, UPT, 0x40, 0x4 ;  /* 0x000000000004789c */ /* 0x000fe20003f4e870 */
[----:B------:R-:W-:Y:S01]  /*3a80*/  UMOV UR25, UR33 ;  /* 0x0000002100197c82 */ /* 0x000fe20008000000 */
[----:B------:R-:W-:-:S09]  /*3a90*/  UMOV UR5, UR24 ;  /* 0x0000001800057c82 */ /* 0x000fd20008000000 */
.L_x_76:
[----:B---3--:R-:W-:Y:S01]  /*3aa0*/  ULEA UR7, UR5, UR27, 0x3 ;  /* 0x0000001b05077291 */ /* 0x008fe2000f8e18ff */
[----:B----4-:R-:W-:Y:S11]  /*3ab0*/  @P1 BRA `(.L_x_74) ;  /* 0x00000000000c1947 */ /* 0x010ff60003800000 */
[----:B-1----:R-:W-:Y:S04]  /*3ac0*/  SHF.L.U32 R3, R8, 0x1f, RZ ;  /* 0x0000001f08037819 */ /* 0x002fe800000006ff */
[----:B------:R-:W1:Y:S02]  /*3ad0*/  SYNCS.PHASECHK.TRANS64.TRYWAIT P0, [UR7], R3 ;  /* 0x00000003ff0075a7 */ /* 0x000e640008001107 */
[----:B-1----:R-:W-:Y:S05]  /*3ae0*/  @!P0 BRA `(.L_x_75) ;  /* 0x0000006800308947 */ /* 0x002fea0003800000 */
.L_x_74:
[----:B------:R-:W-:Y:S01]  /*3af0*/  UISETP.NE.AND UP0, UPT, UR25, 0x1, UPT ;  /* 0x000000011900788c */ /* 0x000fe2000bf05270 */
[----:B------:R-:W-:Y:S01]  /*3b00*/  PLOP3.LUT P1, PT, PT, PT, PT, 0x80, 0x8 ;  /* 0x000000000008781c */ /* 0x000fe20003f2f070 */
[----:B------:R-:W-:Y:S02]  /*3b10*/  UIADD3 UR6, UPT, UPT, UR5, 0x1, URZ ;  /* 0x0000000105067890 */ /* 0x000fe4000fffe0ff */
[----:B------:R-:W-:Y:S02]  /*3b20*/  UIADD3 UR26, UPT, UPT, UR7, 0x38, URZ ;  /* 0x00000038071a7890 */ /* 0x000fe4000fffe0ff */
[----:B------:R-:W-:Y:S01]  /*3b30*/  UISETP.NE.AND UP1, UPT, UR6, 0x7, UPT ;  /* 0x000000070600788c */ /* 0x000fe2000bf25270 */
[----:B------:R-:W-:Y:S01]  /*3b40*/  PLOP3.LUT P0, PT, PT, PT, UP0, 0x80, 0x8 ;  /* 0x000000000008781c */ /* 0x000fe20003f0f008 */
[----:B------:R-:W-:Y:S02]  /*3b50*/  UIADD3 UR23, UPT, UPT, UR23, 0x1, URZ ;  /* 0x0000000117177890 */ /* 0x000fe4000fffe0ff */
[----:B------:R-:W-:Y:S02]  /*3b60*/  USEL UR8, URZ, 0x1, UP1 ;  /* 0x00000001ff087887 */ /* 0x000fe40008800000 */
[----:B------:R-:W-:Y:S02]  /*3b70*/  USEL UR24, UR6, URZ, UP1 ;  /* 0x000000ff06187287 */ /* 0x000fe40008800000 */
[----:B------:R-:W-:Y:S02]  /*3b80*/  UIADD3 UR25, UPT, UPT, UR25, -0x1, URZ ;  /* 0xffffffff19197890 */ /* 0x000fe4000fffe0ff */
[----:B------:R-:W-:Y:S01]  /*3b90*/  @UP0 ULEA UR6, UR24, UR27, 0x3 ;  /* 0x0000001b18060291 */ /* 0x000fe2000f8e18ff */
[----:B------:R-:W-:Y:S01]  /*3ba0*/  LOP3.LUT R8, R8, UR8, RZ, 0x3c, !PT ;  /* 0x0000000808087c12 */ /* 0x000fe2000f8e3cff */
[----:B------:R-:W-:Y:S02]  /*3bb0*/  ULEA UR8, UR5, UR30, 0xa ;  /* 0x0000001e05087291 */ /* 0x000fe4000f8e50ff */
[----:B------:R-:W-:Y:S01]  /*3bc0*/  UISETP.NE.AND UP0, UPT, UR23, UR28, UPT ;  /* 0x0000001c1700728c */ /* 0x000fe2000bf05270 */
[----:B-1----:R-:W-:Y:S01]  /*3bd0*/  @P0 SHF.L.U32 R0, R8, 0x1f, RZ ;  /* 0x0000001f08000819 */ /* 0x002fe200000006ff */
[----:B------:R-:W-:Y:S02]  /*3be0*/  UIADD3 UR18, UPT, UPT, UR8, 0x2, URZ ;  /* 0x0000000208127890 */ /* 0x000fe4000fffe0ff */
[----:B------:R-:W-:Y:S01]  /*3bf0*/  UIADD3 UR14, UPT, UPT, UR8, 0x4, URZ ;  /* 0x00000004080e7890 */ /* 0x000fe2000fffe0ff */
[----:B------:R3:W4:Y:S01]  /*3c00*/  @P0 SYNCS.PHASECHK.TRANS64.TRYWAIT P1, [UR6], R0 ;  /* 0x00000000ff0005a7 */ /* 0x0007220008021106 */
[----:B------:R-:W-:Y:S02]  /*3c10*/  UIMAD UR6, UR5, 0x280, UR4 ;  /* 0x00000280050678a4 */ /* 0x000fe4000f8e0204 */
[----:B------:R-:W-:Y:S02]  /*3c20*/  UIADD3 UR10, UPT, UPT, UR8, 0x6, URZ ;  /* 0x00000006080a7890 */ /* 0x000fe4000fffe0ff */
[----:B------:R-:W-:Y:S02]  /*3c30*/  UIADD3 UR20, UPT, UPT, UR6, 0x2, URZ ;  /* 0x0000000206147890 */ /* 0x000fe4000fffe0ff */
[----:B------:R-:W-:Y:S02]  /*3c40*/  UIADD3 UR16, UPT, UPT, UR6, 0x4, URZ ;  /* 0x0000000406107890 */ /* 0x000fe4000fffe0ff */
[----:B------:R-:W-:Y:S01]  /*3c50*/  UIADD3 UR12, UPT, UPT, UR6, 0x6, URZ ;  /* 0x00000006060c7890 */ /* 0x000fe2000fffe0ff */
[----:B------:R-:W-:Y:S01]  /*3c60*/  UMOV UR7, 0x40004040 ;  /* 0x4000404000077882 */ /* 0x000fe20000000000 */
[----:B------:R-:W-:Y:S01]  /*3c70*/  UMOV UR9, 0x40004040 ;  /* 0x4000404000097882 */ /* 0x000fe20000000000 */
[----:B------:R-:W-:Y:S01]  /*3c80*/  UMOV UR21, 0x40004040 ;  /* 0x4000404000157882 */ /* 0x000fe20000000000 */
[----:B------:R3:W-:Y:S01]  /*3c90*/  UTCQMMA.2CTA gdesc[UR8], gdesc[UR6], tmem[UR22], tmem[UR40], idesc[UR41], UP2 ;  /* 0x00ff2806080075ea */ /* 0x0007e20009200316 */
[----:B------:R-:W-:Y:S01]  /*3ca0*/  UPLOP3.LUT UP2, UPT, UPT, UPT, UPT, 0x80, 0x8 ;  /* 0x000000000008789c */ /* 0x000fe20003f4f070 */
[----:B------:R-:W-:Y:S01]  /*3cb0*/  UMOV UR19, 0x40004040 ;  /* 0x4000404000137882 */ /* 0x000fe20000000000 */
[----:B------:R-:W-:Y:S01]  /*3cc0*/  UMOV UR17, 0x40004040 ;  /* 0x4000404000117882 */ /* 0x000fe20000000000 */
[----:B------:R3:W-:Y:S01]  /*3cd0*/  UTCQMMA.2CTA gdesc[UR18], gdesc[UR20], tmem[UR22], tmem[UR38], idesc[UR39], UPT ;  /* 0x00ff2614120075ea */ /* 0x0007e2000ba00316 */
[----:B------:R-:W-:Y:S01]  /*3ce0*/  UMOV UR15, 0x40004040 ;  /* 0x40004040000f7882 */ /* 0x000fe20000000000 */
[----:B------:R-:W-:Y:S01]  /*3cf0*/  UMOV UR13, 0x40004040 ;  /* 0x40004040000d7882 */ /* 0x000fe20000000000 */
[----:B------:R-:W-:Y:S01]  /*3d00*/  UMOV UR11, 0x40004040 ;  /* 0x40004040000b7882 */ /* 0x000fe20000000000 */
[----:B------:R3:W-:Y:S01]  /*3d10*/  UTCQMMA.2CTA gdesc[UR14], gdesc[UR16], tmem[UR22], tmem[UR36], idesc[UR37], UPT ;  /* 0x00ff24100e0075ea */ /* 0x0007e2000ba00316 */
[----:B------:R3:W-:Y:S01]  /*3d20*/  UTCQMMA.2CTA gdesc[UR10], gdesc[UR12], tmem[UR22], tmem[UR34], idesc[UR35], UPT ;  /* 0x00ff220c0a0075ea */ /* 0x0007e2000ba00316 */
[----:B------:R3:W-:Y:S01]  /*3d30*/  UTCBAR.2CTA.MULTICAST [UR26], URZ, UR29 ;  /* 0x000000ff1a0073e9 */ /* 0x0007e2000820081d */
[----:B------:R-:W-:Y:S01]  /*3d40*/  UMOV UR5, UR24 ;  /* 0x0000001800057c82 */ /* 0x000fe20008000000 */
[----:B------:R-:W-:Y:S05]  /*3d50*/  BRA.U UP0, `(.L_x_76) ;  /* 0xfffffffd00507547 */ /* 0x000fea000b83ffff */
.L_x_73:
[----:B------:R-:W-:Y:S01]  /*3d60*/  UIADD3 UR5, UPT, UPT, UR31, 0xb0, URZ ;  /* 0x000000b01f057890 */ /* 0x000fe2000fffe0ff */
[----:B------:R-:W-:-:S08]  /*3d70*/  UMOV UR23, UR28 ;  /* 0x0000001c00177c82 */ /* 0x000fd00008000000 */
[----:B------:R1:W-:Y:S01]  /*3d80*/  UTCBAR.2CTA.MULTICAST [UR5], URZ, UR43 ;  /* 0x000000ff050073e9 */ /* 0x0003e2000820082b */
[----:B------:R-:W-:Y:S02]  /*3d90*/  NOP ;  /* 0x0000000000007918 */ /* 0x000fe40000000000 */
.L_x_71:
[----:B-1----:R-:W-:Y:S01]  /*3da0*/  UIADD3 UR5, UPT, UPT, UR32, 0x1, URZ ;  /* 0x0000000120057890 */ /* 0x002fe2000fffe0ff */
[----:B--2---:R-:W-:Y:S02]  /*3db0*/  LOP3.LUT P0, RZ, R6, 0x1, RZ, 0xc0, !PT ;  /* 0x0000000106ff7812 */ /* 0x004fe4000780c0ff */
[----:B----4-:R-:W-:Y:S01]  /*3dc0*/  ISETP.NE.AND P1, PT, R2, 0x2, PT ;  /* 0x000000020200780c */ /* 0x010fe20003f25270 */
[----:B------:R-:W-:-:S03]  /*3dd0*/  UISETP.NE.AND UP0, UPT, UR5, 0x3, UPT ;  /* 0x000000030500788c */ /* 0x000fc6000bf05270 */
[----:B---3--:R-:W-:Y:S01]  /*3de0*/  SEL R0, RZ, 0x1, P1 ;  /* 0x00000001ff007807 */ /* 0x008fe20000800000 */
[----:B------:R-:W-:Y:S01]  /*3df0*/  USEL UR6, URZ, 0x1, UP0 ;  /* 0x00000001ff067887 */ /* 0x000fe20008000000 */
[----:B------:R-:W-:Y:S01]  /*3e00*/  SEL R2, R2, RZ, P1 ;  /* 0x000000ff02027207 */ /* 0x000fe20000800000 */
[----:B------:R-:W-:Y:S01]  /*3e10*/  USEL UR32, UR5, URZ, UP0 ;  /* 0x000000ff05207287 */ /* 0x000fe20008000000 */
[----:B------:R-:W-:-:S03]  /*3e20*/  LOP3.LUT R9, R9, R0, RZ, 0x3c, !PT ;  /* 0x0000000009097212 */ /* 0x000fc600078e3cff */
[----:B------:R-:W-:Y:S01]  /*3e30*/  LOP3.LUT R10, R10, UR6, RZ, 0x3c, !PT ;  /* 0x000000060a0a7c12 */ /* 0x000fe2000f8e3cff */
[----:B------:R-:W-:Y:S07]  /*3e40*/  @P0 BRA `(.L_x_77) ;  /* 0xfffffff800880947 */ /* 0x000fee000383ffff */
[----:B------:R-:W1:Y:S01]  /*3e50*/  S2UR UR8, SR_CgaCtaId ;  /* 0x00000000000879c3 */ /* 0x000e620000008800 */
[----:B------:R-:W-:Y:S01]  /*3e60*/  ELECT P0, URZ, PT ;  /* 0x0000000000ff782f */ /* 0x000fe20003800000 */
[----:B------:R-:W-:Y:S01]  /*3e70*/  HFMA2 R0, -RZ, RZ, 0, 5.9604644775390625e-08 ;  /* 0x00000001ff007431 */ /* 0x000fe200000001ff */
[----:B------:R-:W-:-:S05]  /*3e80*/  UMOV UR4, 0x40 ;  /* 0x0000004000047882 */ /* 0x000fca0000000000 */
[----:B------:R-:W-:Y:S01]  /*3e90*/  UVIRTCOUNT.DEALLOC.SMPOOL 0x80 ;  /* 0x000000800000784c */ /* 0x000fe20000000000 */
[----:B------:R-:W-:Y:S02]  /*3ea0*/  UISETP.NE.AND UP1, UPT, UR48, URZ, UPT ;  /* 0x000000ff3000728c */ /* 0x000fe4000bf25270 */
[----:B-1----:R-:W-:-:S09]  /*3eb0*/  ULEA UR8, UR8, UR4, 0x18 ;  /* 0x0000000408087291 */ /* 0x002fd2000f8ec0ff */
[----:B------:R1:W-:Y:S01]  /*3ec0*/  @P0 STS.U8 [UR8+0x1c], R0 ;  /* 0x00001c00ff000988 */ /* 0x0003e20008000008 */
[----:B------:R-:W-:Y:S05]  /*3ed0*/  BRA.U UP1, `(.L_x_78) ;  /* 0x00000001017c7547 */ /* 0x000fea000b800000 */
[----:B------:R-:W-:Y:S01]  /*3ee0*/  UIADD3 UR7, UPT, UPT, UR27, 0xc8, URZ ;  /* 0x000000c81b077890 */ /* 0x000fe2000fffe0ff */
[----:B------:R-:W-:-:S03]  /*3ef0*/  SHF.L.U32 R2, R10, 0x1f, RZ ;  /* 0x0000001f0a027819 */ /* 0x000fc600000006ff */
[----:B------:R-:W-:-:S09]  /*3f00*/  ULEA UR4, UR32, UR7, 0x3 ;  /* 0x0000000720047291 */ /* 0x000fd2000f8e18ff */
[----:B------:R-:W2:Y:S02]  /*3f10*/  SYNCS.PHASECHK.TRANS64.TRYWAIT P0, [UR4], R2 ;  /* 0x00000002ff0075a7 */ /* 0x000ea40008001104 */
[----:B--2---:R-:W-:Y:S05]  /*3f20*/  @!P0 BRA `(.L_x_79) ;  /* 0x0000006400388947 */ /* 0x004fea0003800000 */
.L_x_147:
        /* <DEDUP_REMOVED lines=9> */
.L_x_149:
[----:B------:R-:W-:-:S04]  /*3fc0*/  UIADD3 UR4, UPT, UPT, UR4, 0x1, URZ ;  /* 0x0000000104047890 */ /* 0x000fc8000fffe0ff */
[----:B------:R-:W-:-:S04]  /*3fd0*/  UISETP.NE.AND UP0, UPT, UR4, 0x3, UPT ;  /* 0x000000030400788c */ /* 0x000fc8000bf05270 */
[----:B------:R-:W-:Y:S02]  /*3fe0*/  USEL UR5, URZ, 0x1, UP0 ;  /* 0x00000001ff057887 */ /* 0x000fe40008000000 */
[----:B------:R-:W-:-:S04]  /*3ff0*/  USEL UR4, UR4, URZ, UP0 ;  /* 0x000000ff04047287 */ /* 0x000fc80008000000 */
[----:B------:R-:W-:Y:S01]  /*4000*/  ULEA UR4, UR4, UR7, 0x3 ;  /* 0x0000000704047291 */ /* 0x000fe2000f8e18ff */
[----:B-1----:R-:W-:-:S04]  /*4010*/  LOP3.LUT R2, R10, UR5, RZ, 0x3c, !PT ;  /* 0x000000050a027c12 */ /* 0x002fc8000f8e3cff */
[----:B------:R-:W-:Y:S01]  /*4020*/  SHF.L.U32 R2, R2, 0x1f, RZ ;  /* 0x0000001f02027819 */ /* 0x000fe200000006ff */
[----:B------:R-:W-:-:S04]  /*4030*/  IMAD.U32 R0, RZ, RZ, UR4 ;  /* 0x00000004ff007e24 */ /* 0x000fc8000f8e00ff */
[----:B------:R1:W2:Y:S03]  /*4040*/  SYNCS.PHASECHK.TRANS64.TRYWAIT P0, [R0+URZ], R2 ;  /* 0x00000002000075a7 */ /* 0x0002a600080011ff */
[----:B--2---:R-:W-:Y:S05]  /*4050*/  @!P0 NANOSLEEP.SYNCS 0x989680 ;  /* 0x009896800000895d */ /* 0x004fea0003900000 */
[----:B------:R-:W2:Y:S02]  /*4060*/  @!P0 SYNCS.PHASECHK.TRANS64 P0, [R0+URZ], R2 ;  /* 0x00000002000085a7 */ /* 0x000ea400080010ff */
[----:B--2---:R-:W-:Y:S05]  /*4070*/  @P0 BRA `(.L_x_81) ;  /* 0x0000000000200947 */ /* 0x004fea0003800000 */
.L_x_82:
[----:B--2---:R2:W3:Y:S02]  /*4080*/  SYNCS.PHASECHK.TRANS64.TRYWAIT P0, [R0+URZ], R2 ;  /* 0x00000002000075a7 */ /* 0x0044e400080011ff */
[----:B---3--:R-:W-:Y:S05]  /*4090*/  @!P0 NANOSLEEP.SYNCS 0x989680 ;  /* 0x009896800000895d */ /* 0x008fea0003900000 */
[----:B------:R-:W3:Y:S02]  /*40a0*/  @!P0 SYNCS.PHASECHK.TRANS64 P0, [R0+URZ], R2 ;  /* 0x00000002000085a7 */ /* 0x000ee400080010ff */
[----:B---3--:R-:W-:Y:S05]  /*40b0*/  @!P0 BRA `(.L_x_82) ;  /* 0xfffffffc00f08947 */ /* 0x008fea000383ffff */
[----:B------:R-:W-:Y:S05]  /*40c0*/  BRA `(.L_x_81) ;  /* 0x00000000000c7947 */ /* 0x000fea0003800000 */
.L_x_78:
[----:B------:R-:W-:-:S04]  /*40d0*/  UIADD3 UR4, UPT, UPT, UR27, 0x100, URZ ;  /* 0x000001001b047890 */ /* 0x000fc8000fffe0ff */
[----:B------:R-:W-:-:S09]  /*40e0*/  UPRMT UR4, UR45, 0x654, UR4 ;  /* 0x000006542d047896 */ /* 0x000fd20008000004 */
[----:B------:R-:W-:Y:S03]  /*40f0*/  SYNCS.ARRIVE.TRANS64.RED.A1T0 RZ, [UR4], RZ ;  /* 0x000000ffffff79a7 */ /* 0x000fe60008100404 */
.L_x_81:
[----:B-12---:R-:W-:Y:S01]  /*4100*/  SHF.L.U32 R2, RZ, 0x1f, RZ ;  /* 0x0000001fff027819 */ /* 0x006fe200000006ff */
[----:B------:R-:W-:Y:S01]  /*4110*/  UIADD3 UR4, UPT, UPT, UR27, 0x100, URZ ;  /* 0x000001001b047890 */ /* 0x000fe2000fffe0ff */
[----:B------:R-:W-:Y:S02]  /*4120*/  PLOP3.LUT P0, PT, PT, PT, UP1, 0x80, 0x8 ;  /* 0x000000000008781c */ /* 0x000fe40003f0f018 */
[----:B------:R-:W1:Y:S02]  /*4130*/  SYNCS.PHASECHK.TRANS64.TRYWAIT P1, [UR27+0x100], R2 ;  /* 0x00010002ff0075a7 */ /* 0x000e64000802111b */
[----:B-1----:R-:W-:Y:S09]  /*4140*/  @!P1 BRA `(.L_x_83) ;  /* 0x0000006000e09947 */ /* 0x002ff20003800000 */
.L_x_151:
[----:B------:R-:W-:Y:S01]  /*4150*/  @!UP1 UPRMT UR4, UR45, 0x654, UR4 ;  /* 0x000006542d049896 */ /* 0x000fe20008000004 */
[----:B------:R-:W-:Y:S01]  /*4160*/  UMOV UR5, 0xffff ;  /* 0x0000ffff00057882 */ /* 0x000fe20000000000 */
[----:B------:R-:W-:-:S07]  /*4170*/  UMOV UR6, 0x1 ;  /* 0x0000000100067882 */ /* 0x000fce0000000000 */
[----:B------:R-:W-:Y:S01]  /*4180*/  @!P0 SYNCS.ARRIVE.TRANS64.RED.A1T0 RZ, [UR4], RZ ;  /* 0x000000ffffff89a7 */ /* 0x000fe20008100404 */
[----:B------:R-:W-:Y:S01]  /*4190*/  NOP ;  /* 0x0000000000007918 */ /* 0x000fe20000000000 */
[----:B-1----:R-:W1:Y:S01]  /*41a0*/  LDS R0, [UR8+0x14] ;  /* 0x00001408ff007984 */ /* 0x002e620008000800 */
[----:B------:R-:W-:-:S04]  /*41b0*/  ULOP3.LUT UR4, UR44, 0xffff, URZ, 0xc0, !UPT ;  /* 0x0000ffff2c047892 */ /* 0x000fc8000f8ec0ff */
[----:B------:R-:W-:-:S04]  /*41c0*/  USHF.R.U32.HI UR4, URZ, 0x5, UR4 ;  /* 0x00000005ff047899 */ /* 0x000fc80008011604 */
[----:B------:R-:W-:Y:S02]  /*41d0*/  USHF.L.U32 UR5, UR5, UR4, URZ ;  /* 0x0000000405057299 */ /* 0x000fe400080006ff */
[----:B------:R-:W-:-:S04]  /*41e0*/  USHF.L.U32 UR4, UR6, UR4, URZ ;  /* 0x0000000406047299 */ /* 0x000fc800080006ff */
[----:B-1----:R-:W-:-:S04]  /*41f0*/  LOP3.LUT R0, R0, UR5, RZ, 0xc0, !PT ;  /* 0x0000000500007c12 */ /* 0x002fc8000f8ec0ff */
[----:B------:R-:W-:-:S13]  /*4200*/  ISETP.NE.AND P0, PT, R0, UR5, PT ;  /* 0x0000000500007c0c */ /* 0x000fda000bf05270 */
[----:B------:R-:W-:Y:S05]  /*4210*/  @P0 BRA `(.L_x_84) ;  /* 0x0000000000580947 */ /* 0x000fea0003800000 */
[----:B------:R-:W1:Y:S02]  /*4220*/  LDS R0, [UR8+0x18] ;  /* 0x00001808ff007984 */ /* 0x000e640008000800 */
[----:B-1----:R-:W-:-:S04]  /*4230*/  LOP3.LUT R0, R0, UR4, RZ, 0xc0, !PT ;  /* 0x0000000400007c12 */ /* 0x002fc8000f8ec0ff */
[----:B------:R-:W-:-:S13]  /*4240*/  ISETP.NE.AND P0, PT, R0, UR4, PT ;  /* 0x0000000400007c0c */ /* 0x000fda000bf05270 */
[----:B------:R-:W-:Y:S05]  /*4250*/  @P0 BRA `(.L_x_85) ;  /* 0x00000000003c0947 */ /* 0x000fea0003800000 */
[----:B------:R-:W1:Y:S01]  /*4260*/  S2R R2, SR_LANEID ;  /* 0x0000000000027919 */ /* 0x000e620000000000 */
[----:B------:R-:W-:-:S06]  /*4270*/  ULOP3.LUT UR5, URZ, UR5, URZ, 0x33, !UPT ;  /* 0x00000005ff057292 */ /* 0x000fcc000f8e33ff */
[----:B------:R-:W-:-:S04]  /*4280*/  IMAD.U32 R0, RZ, RZ, UR5 ;  /* 0x00000005ff007e24 */ /* 0x000fc8000f8e00ff */
[----:B------:R2:W3:Y:S02]  /*4290*/  REDUX UR7, R0 ;  /* 0x00000000000773c4 */ /* 0x0004e40000000000 */
[----:B------:R4:W-:Y:S01]  /*42a0*/  UTCATOMSWS.AND URZ, UR5 ;  /* 0x0000000500ff79e3 */ /* 0x0009e20008000000 */
[----:B--2---:R-:W-:Y:S01]  /*42b0*/  LOP3.LUT R0, RZ, UR4, RZ, 0x33, !PT ;  /* 0x00000004ff007c12 */ /* 0x004fe2000f8e33ff */
[----:B------:R-:W-:Y:S02]  /*42c0*/  VOTEU.ANY UR4, UPT, PT ;  /* 0x0000000000047886 */ /* 0x000fe400038e0100 */
[----:B------:R-:W-:Y:S02]  /*42d0*/  UFLO.U32 UR4, UR4 ;  /* 0x00000004000472bd */ /* 0x000fe400080e0000 */
[----:B------:R-:W2:Y:S04]  /*42e0*/  REDUX UR6, R0 ;  /* 0x00000000000673c4 */ /* 0x000ea80000000000 */
[----:B-1----:R-:W-:-:S02]  /*42f0*/  ISETP.EQ.U32.AND P0, PT, R2, UR4, PT ;  /* 0x0000000402007c0c */ /* 0x002fc4000bf02070 */
[----:B---3--:R-:W-:-:S11]  /*4300*/  MOV R2, UR7 ;  /* 0x0000000700027c02 */ /* 0x008fd60008000f00 */
[----:B------:R4:W-:Y:S01]  /*4310*/  @P0 ATOMS.AND RZ, [UR8+0x14], R2 ;  /* 0x00001402ffff098c */ /* 0x0009e2000a800008 */
[----:B--2---:R-:W-:-:S05]  /*4320*/  IMAD.U32 R0, RZ, RZ, UR6 ;  /* 0x00000006ff007e24 */ /* 0x004fca000f8e00ff */
[----:B------:R4:W-:Y:S01]  /*4330*/  @P0 ATOMS.AND RZ, [UR8+0x18], R0 ;  /* 0x00001800ffff098c */ /* 0x0009e2000a800008 */
[----:B------:R-:W-:Y:S05]  /*4340*/  BRA `(.L_x_86) ;  /* 0x0000000000147947 */ /* 0x000fea0003800000 */
.L_x_85:
[----:B------:R-:W-:Y:S02]  /*4350*/  MOV R2, 0x4370 ;  /* 0x0000437000027802 */ /* 0x000fe40000000f00 */
[----:B-----5:R-:W-:Y:S05]  /*4360*/  CALL.REL.NOINC `($__internal_0_$__cuda_sm10x_tcgen05_guardrail_trap_col_being_dealloced_not_returned_by_alloc) ;  /* 0x0000006000f87944 */ /* 0x020fea0003c00000 */
[----:B------:R-:W-:Y:S05]  /*4370*/  BRA `(.L_x_86) ;  /* 0x0000000000087947 */ /* 0x000fea0003800000 */
.L_x_84:
[----:B------:R-:W-:Y:S02]  /*4380*/  MOV R2, 0x43a0 ;  /* 0x000043a000027802 */ /* 0x000fe40000000f00 */
[----:B-----5:R-:W-:Y:S05]  /*4390*/  CALL.REL.NOINC `($__internal_2_$__cuda_sm10x_tcgen05_guardrail_trap_unallocated_columns_being_dealloced) ;  /* 0x0000006400047944 */ /* 0x020fea0003c00000 */
.L_x_86:
[----:B------:R-:W-:Y:S01]  /*43a0*/  NOP ;  /* 0x0000000000007918 */ /* 0x000fe20000000000 */
[----:B----4-:R-:W-:Y:S05]  /*43b0*/  EXIT ;  /* 0x000000000000794d */ /* 0x010fea0003800000 */
.L_x_58:
[----:B------:R-:W-:-:S09]  /*43c0*/  UISETP.NE.OR UP0, UPT, UR14, 0x3, !UP4 ;  /* 0x000000030e00788c */ /* 0x000fd2000e705670 */
[----:B------:R-:W-:Y:S05]  /*43d0*/  BRA.U UP0, `(.L_x_87) ;  /* 0x0000000d00847547 */ /* 0x000fea000b800000 */
[----:B------:R-:W1:Y:S01]  /*43e0*/  LDCU.64 UR6, c[0x0][0x888] ;  /* 0x00011100ff0677ac */ /* 0x000e620008000a00 */
[----:B------:R-:W-:Y:S02]  /*43f0*/  HFMA2 R9, -RZ, RZ, 0, 0 ;  /* 0x00000000ff097431 */ /* 0x000fe400000001ff */
[----:B------:R-:W-:Y:S01]  /*4400*/  IMAD.MOV.U32 R11, RZ, RZ, 0x1 ;  /* 0x00000001ff0b7424 */ /* 0x000fe200078e00ff */
[----:B------:R-:W-:Y:S01]  /*4410*/  MOV R8, 0x5000 ;  /* 0x0000500000087802 */ /* 0x000fe20000000f00 */
[----:B------:R-:W2:Y:S01]  /*4420*/  LDCU UR37, c[0x0][0x370] ;  /* 0x00006e00ff2577ac */ /* 0x000ea20008000800 */
[----:B------:R-:W-:Y:S01]  /*4430*/  IMAD.MOV.U32 R10, RZ, RZ, RZ ;  /* 0x000000ffff0a7224 */ /* 0x000fe200078e00ff */
[----:B------:R-:W2:Y:S01]  /*4440*/  LDCU.128 UR40, c[0x0][0xb10] ;  /* 0x00016200ff2877ac */ /* 0x000ea20008000c00 */
[----:B------:R-:W3:Y:S01]  /*4450*/  LDCU UR31, c[0x0][0x374] ;  /* 0x00006e80ff1f77ac */ /* 0x000ee20008000800 */
[----:B------:R-:W4:Y:S01]  /*4460*/  LDCU.64 UR38, c[0x0][0x890] ;  /* 0x00011200ff2677ac */ /* 0x000f220008000a00 */
[----:B------:R-:W4:Y:S01]  /*4470*/  LDCU UR21, c[0x0][0xb0c] ;  /* 0x00016180ff1577ac */ /* 0x000f220008000800 */
[----:B------:R-:W4:Y:S01]  /*4480*/  LDCU UR51, c[0x0][0xb20] ;  /* 0x00016400ff3377ac */ /* 0x000f220008000800 */
[----:B------:R-:W4:Y:S01]  /*4490*/  LDCU UR4, c[0x0][0xb30] ;  /* 0x00016600ff0477ac */ /* 0x000f220008000800 */
[----:B-1----:R-:W-:Y:S01]  /*44a0*/  UISETP.NE.U32.AND UP0, UPT, UR6, URZ, UPT ;  /* 0x000000ff0600728c */ /* 0x002fe2000bf05070 */
[----:B------:R-:W-:Y:S01]  /*44b0*/  UMOV UR29, 0x400 ;  /* 0x00000400001d7882 */ /* 0x000fe20000000000 */
[----:B--2---:R-:W-:-:S02]  /*44c0*/  UIMAD.WIDE.U32 UR48, UR37, UR40, URZ ;  /* 0x00000028253072a5 */ /* 0x004fc4000f8e00ff */
[----:B------:R-:W-:Y:S02]  /*44d0*/  UISETP.NE.AND.EX UP5, UPT, UR7, URZ, UPT, UP0 ;  /* 0x000000ff0700728c */ /* 0x000fe4000bfa5300 */
[----:B---3--:R-:W-:Y:S02]  /*44e0*/  UIMAD.WIDE.U32 UR6, UR31, UR43, URZ ;  /* 0x0000002b1f0672a5 */ /* 0x008fe4000f8e00ff */
[----:B------:R-:W-:Y:S02]  /*44f0*/  ULEA UR29, UR5, UR29, 0x18 ;  /* 0x0000001d051d7291 */ /* 0x000fe4000f8ec0ff */
[----:B----4-:R-:W-:Y:S02]  /*4500*/  UISETP.NE.U32.AND UP6, UPT, UR38, URZ, UPT ;  /* 0x000000ff2600728c */ /* 0x010fe4000bfc5070 */
[----:B------:R-:W-:Y:S02]  /*4510*/  UIADD3 UR44, UPT, UPT, UR29, 0x70, URZ ;  /* 0x000000701d2c7890 */ /* 0x000fe4000fffe0ff */
[----:B------:R-:W-:Y:S01]  /*4520*/  UISETP.NE.AND UP0, UPT, UR15, 0x1, UPT ;  /* 0x000000010f00788c */ /* 0x000fe2000bf05270 */
[----:B------:R-:W-:Y:S01]  /*4530*/  UMOV UR48, UR49 ;  /* 0x0000003100307c82 */ /* 0x000fe20008000000 */
[----:B------:R-:W-:Y:S01]  /*4540*/  UMOV UR45, UR7 ;  /* 0x00000007002d7c82 */ /* 0x000fe20008000000 */
[----:B------:R-:W-:Y:S01]  /*4550*/  UISETP.NE.AND UP0, UPT, UR21, 0x1, UPT ;  /* 0x000000011500788c */ /* 0x000fe2000bf05270 */
[----:B------:R-:W1:Y:S01]  /*4560*/  LDCU.64 UR52, c[0x0][0x348] ;  /* 0x00006900ff3477ac */ /* 0x000e620008000a00 */
[----:B------:R-:W-:-:S02]  /*4570*/  UPLOP3.LUT UP1, UPT, UPT, UPT, UPT, 0x40, 0x4 ;  /* 0x000000000004789c */ /* 0x000fc40003f2e870 */
[----:B------:R-:W-:Y:S01]  /*4580*/  UISETP.GE.AND UP3, UPT, UR15, 0x1, UPT ;  /* 0x000000010f00788c */ /* 0x000fe2000bf66270 */
[----:B------:R-:W2:Y:S01]  /*4590*/  LDCU.64 UR22, c[0x0][0xb28] ;  /* 0x00016500ff1677ac */ /* 0x000ea20008000a00 */
[----:B------:R-:W-:Y:S02]  /*45a0*/  UISETP.NE.AND.EX UP6, UPT, UR39, URZ, UPT, UP6 ;  /* 0x000000ff2700728c */ /* 0x000fe4000bfc5360 */
[----:B------:R-:W-:Y:S02]  /*45b0*/  UPRMT UR44, UR5, 0x654, UR44 ;  /* 0x00000654052c7896 */ /* 0x000fe4000800002c */
[----:B------:R-:W-:Y:S02]  /*45c0*/  USHF.R.U32.HI UR48, URZ, UR41, UR48 ;  /* 0x00000029ff307299 */ /* 0x000fe40008011630 */
[----:B------:R-:W-:Y:S02]  /*45d0*/  USHF.R.U32.HI UR45, URZ, UR51, UR45 ;  /* 0x00000033ff2d7299 */ /* 0x000fe4000801162d */
[----:B------:R-:W-:-:S02]  /*45e0*/  UISETP.NE.AND UP0, UPT, UR42, 0x1, UPT ;  /* 0x000000012a00788c */ /* 0x000fc4000bf05270 */
[----:B------:R-:W-:-:S11]  /*45f0*/  UISETP.NE.AND UP4, UPT, UR4, 0x1, UPT ;  /* 0x000000010400788c */ /* 0x000fd6000bf85270 */
.L_x_95:
[C---:B------:R-:W-:Y:S02]  /*4600*/  LEA R3, R10.reuse, UR29, 0x3 ;  /* 0x0000001d0a037c11 */ /* 0x040fe4000f8e18ff */
[----:B------:R-:W-:Y:S02]  /*4610*/  SHF.L.U32 R0, R9, 0x1f, RZ ;  /* 0x0000001f09007819 */ /* 0x000fe400000006ff */
[----:B------:R-:W-:Y:S02]  /*4620*/  LEA R4, R10, UR29, 0x4 ;  /* 0x0000001d0a047c11 */ /* 0x000fe4000f8e20ff */
[----:B---3--:R-:W3:Y:S02]  /*4630*/  SYNCS.PHASECHK.TRANS64.TRYWAIT P0, [R3+URZ+0x90], R0 ;  /* 0x00009000030075a7 */ /* 0x008ee400080011ff */
[----:B---3--:R-:W-:Y:S05]  /*4640*/  @!P0 BRA `(.L_x_88) ;  /* 0x0000005c00b88947 */ /* 0x008fea0003800000 */
.L_x_152:
[----:B------:R-:W4:Y:S01]  /*4650*/  LDS.128 R4, [R4+0x110] ;  /* 0x0001100004047984 */ /* 0x000f220000000c00 */
[----:B------:R-:W-:Y:S01]  /*4660*/  UISETP.GE.AND UP0, UPT, UR15, 0x1, UPT ;  /* 0x000000010f00788c */ /* 0x000fe2000bf06270 */
[----:B------:R-:W-:Y:S01]  /*4670*/  @!PT LDS RZ, [RZ] ;  /* 0x00000000fffff984 */ /* 0x000fe20000000800 */
[----:B------:R-:W-:Y:S01]  /*4680*/  @!PT LDS RZ, [RZ] ;  /* 0x00000000fffff984 */ /* 0x000fe20000000800 */
[----:B------:R-:W-:Y:S01]  /*4690*/  @!PT LDS RZ, [RZ] ;  /* 0x00000000fffff984 */ /* 0x000fe20000000800 */
[----:B------:R-:W-:Y:S01]  /*46a0*/  @!PT LDS RZ, [RZ] ;  /* 0x00000000fffff984 */ /* 0x000fe20000000800 */
[----:B------:R1:W-:Y:S06]  /*46b0*/  MEMBAR.ALL.CTA ;  /* 0x0000000000007992 */ /* 0x0003ec0000008000 */
[----:B-1----:R-:W1:Y:S01]  /*46c0*/  FENCE.VIEW.ASYNC.S ;  /* 0x00000000000073c6 */ /* 0x002e620000000000 */
[----:B----4-:R-:W-:Y:S11]  /*46d0*/  LOP3.LUT P0, RZ, R6, 0x1, RZ, 0xc0, !PT ;  /* 0x0000000106ff7812 */ /* 0x010ff6000780c0ff */
[----:B------:R-:W-:Y:S02]  /*46e0*/  @!UPT UIADD3 URZ, UPT, UPT, URZ, URZ, URZ ;  /* 0x000000fffffff290 */ /* 0x000fe4000fffe0ff */
[----:B-1----:R-:W-:Y:S01]  /*46f0*/  VOTEU.ANY UP3, P0 ;  /* 0x0000000000ff7886 */ /* 0x002fe20000060100 */
[----:B------:R-:W-:Y:S11]  /*4700*/  PLOP3.LUT P0, PT, PT, PT, UP3, 0x80, 0x8 ;  /* 0x000000000008781c */ /* 0x000ff60003f0f038 */
[----:B------:R-:W-:Y:S02]  /*4710*/  @!UPT UIADD3 URZ, UPT, UPT, URZ, URZ, URZ ;  /* 0x000000fffffff290 */ /* 0x000fe4000fffe0ff */
[----:B---3--:R-:W-:Y:S02]  /*4720*/  @P0 SHF.R.U32.HI R0, RZ, 0x10, R5 ;  /* 0x00000010ff000819 */ /* 0x008fe40000011605 */
[----:B------:R-:W-:Y:S02]  /*4730*/  @P0 MOV R2, R4 ;  /* 0x0000000400020202 */ /* 0x000fe40000000f00 */
[----:B------:R-:W-:Y:S01]  /*4740*/  @P0 R2UR UR4, R0 ;  /* 0x00000000000402ca */ /* 0x000fe200000e0000 */
[----:B------:R-:W-:Y:S01]  /*4750*/  VIADD R0, R3, 0xa0 ;  /* 0x000000a003007836 */ /* 0x000fe20000000000 */
[----:B------:R-:W-:Y:S02]  /*4760*/  @P0 LOP3.LUT R4, R5, 0xffff, RZ, 0xc0, !PT ;  /* 0x0000ffff05040812 */ /* 0x000fe400078ec0ff */
[----:B------:R-:W-:Y:S02]  /*4770*/  @P0 R2UR UR6, R2 ;  /* 0x00000000020602ca */ /* 0x000fe400000e0000 */
[----:B------:R-:W-:Y:S02]  /*4780*/  PRMT R0, RZ, 0x654, R0 ;  /* 0x00000654ff007816 */ /* 0x000fe40000000000 */
[----:B------:R-:W-:Y:S02]  /*4790*/  @P0 R2UR UR5, R4 ;  /* 0x00000000040502ca */ /* 0x000fe400000e0000 */
[----:B------:R1:W-:Y:S03]  /*47a0*/  SYNCS.ARRIVE.TRANS64.RED.A1T0 RZ, [R0+URZ], RZ ;  /* 0x000000ff00ff79a7 */ /* 0x0003e600081004ff */
[----:B------:R-:W-:Y:S04]  /*47b0*/  @UP3 UMOV UR30, UR4 ;  /* 0x00000004001e3c82 */ /* 0x000fe80008000000 */
[----:B------:R-:W-:Y:S04]  /*47c0*/  @UP3 UMOV UR14, UR6 ;  /* 0x00000006000e3c82 */ /* 0x000fe80008000000 */
[----:B------:R-:W-:Y:S01]  /*47d0*/  @UP3 UMOV UR13, UR5 ;  /* 0x00000005000d3c82 */ /* 0x000fe20008000000 */
[----:B------:R-:W-:Y:S05]  /*47e0*/  BRA.U !UP0, `(.L_x_89) ;  /* 0x0000000108c07547 */ /* 0x000fea000b800000 */
[----:B------:R-:W-:Y:S02]  /*47f0*/  UIMAD.WIDE.U32 UR8, UR13, UR43, URZ ;  /* 0x0000002b0d0872a5 */ /* 0x000fe4000f8e00ff */
[----:B------:R-:W-:Y:S02]  /*4800*/  UP2UR UR12, UPR, URZ, 0x4 ;  /* 0x00000004ff0c7883 */ /* 0x000fe40008000000 */
[----:B------:R-:W-:Y:S02]  /*4810*/  UISETP.NE.AND UP2, UPT, UR42, 0x1, UPT ;  /* 0x000000012a00788c */ /* 0x000fe4000bf45270 */
[----:B------:R-:W-:Y:S02]  /*4820*/  UIMAD.WIDE.U32 UR10, UR14, UR40, URZ ;  /* 0x000000280e0a72a5 */ /* 0x000fe4000f8e00ff */
[----:B------:R-:W-:Y:S02]  /*4830*/  USEL UR4, UR31, UR45, !UP2 ;  /* 0x0000002d1f047287 */ /* 0x000fe4000d000000 */
[----:B------:R-:W-:Y:S02]  /*4840*/  UISETP.NE.AND UP0, UPT, UR21, 0x1, UPT ;  /* 0x000000011500788c */ /* 0x000fe4000bf05270 */
[----:B------:R-:W-:Y:S02]  /*4850*/  UP2UR UR20, UPR, URZ, 0x2 ;  /* 0x00000002ff147883 */ /* 0x000fe40008000000 */
[----:B------:R-:W-:Y:S02]  /*4860*/  UISETP.NE.AND UP1, UPT, UR15, 0x1, UPT ;  /* 0x000000010f00788c */ /* 0x000fe4000bf25270 */
[----:B--2---:R-:W-:Y:S02]  /*4870*/  UIMAD.WIDE.U32 UR16, UR4, UR22, URZ ;  /* 0x00000016041072a5 */ /* 0x004fe4000f8e00ff */
[----:B------:R-:W-:Y:S01]  /*4880*/  USEL UR7, UR37, UR48, !UP0 ;  /* 0x0000003025077287 */ /* 0x000fe2000c000000 */
[----:B------:R-:W-:Y:S02]  /*4890*/  UMOV UR5, UR9 ;  /* 0x0000000900057c82 */ /* 0x000fe40008000000 */
[----:B------:R-:W-:Y:S02]  /*48a0*/  USHF.R.U32.HI UR6, URZ, UR51, UR5 ;  /* 0x00000033ff067299 */ /* 0x000fe40008011605 */
[----:B------:R-:W-:Y:S02]  /*48b0*/  UIMAD.WIDE.U32 UR18, UR7, UR22, URZ ;  /* 0x00000016071272a5 */ /* 0x000fe4000f8e00ff */
[----:B------:R-:W-:Y:S02]  /*48c0*/  USEL UR6, UR13, UR6, !UP2 ;  /* 0x000000060d067287 */ /* 0x000fe4000d000000 */
[----:B------:R-:W-:Y:S01]  /*48d0*/  UISETP.NE.AND UP2, UPT, UR12, URZ, UPT ;  /* 0x000000ff0c00728c */ /* 0x000fe2000bf45270 */
[----:B------:R-:W-:Y:S01]  /*48e0*/  UMOV UR5, UR11 ;  /* 0x0000000b00057c82 */ /* 0x000fe20008000000 */
[----:B------:R-:W-:Y:S02]  /*48f0*/  UIMAD.WIDE.U32 UR10, UR6, UR22, URZ ;  /* 0x00000016060a72a5 */ /* 0x000fe4000f8e00ff */
[----:B------:R-:W-:Y:S03]  /*4900*/  USHF.R.U32.HI UR8, URZ, UR41, UR5 ;  /* 0x00000029ff087299 */ /* 0x000fe60008011605 */
[----:B------:R-:W-:Y:S02]  /*4910*/  UMOV UR5, UR17 ;  /* 0x0000001100057c82 */ /* 0x000fe40008000000 */
[----:B------:R-:W-:Y:S03]  /*4920*/  @UP1 USHF.R.U32.HI UR4, URZ, UR23, UR5 ;  /* 0x00000017ff041299 */ /* 0x000fe60008011605 */
[----:B------:R-:W-:Y:S01]  /*4930*/  UMOV UR5, UR19 ;  /* 0x0000001300057c82 */ /* 0x000fe20008000000 */
[----:B------:R-:W-:Y:S02]  /*4940*/  UIMAD UR4, UR15, UR4, URZ ;  /* 0x000000040f0472a4 */ /* 0x000fe4000f8e02ff */
[----:B------:R-:W-:Y:S02]  /*4950*/  @UP1 USHF.R.U32.HI UR7, URZ, UR23, UR5 ;  /* 0x00000017ff071299 */ /* 0x000fe40008011605 */
[----:B------:R-:W-:Y:S02]  /*4960*/  USEL UR5, UR14, UR8, !UP0 ;  /* 0x000000080e057287 */ /* 0x000fe4000c000000 */
[----:B------:R-:W-:Y:S02]  /*4970*/  UIMAD UR8, UR15, UR7, URZ ;  /* 0x000000070f0872a4 */ /* 0x000fe4000f8e02ff */
[----:B------:R-:W-:Y:S03]  /*4980*/  UISETP.GE.AND UP0, UPT, UR6, UR4, UPT ;  /* 0x000000040600728c */ /* 0x000fe6000bf06270 */
[----:B------:R-:W-:Y:S01]  /*4990*/  UMOV UR4, UR11 ;  /* 0x0000000b00047c82 */ /* 0x000fe20008000000 */
[----:B------:R-:W-:Y:S02]  /*49a0*/  UISETP.GE.OR UP0, UPT, UR5, UR8, UP0 ;  /* 0x000000080500728c */ /* 0x000fe40008706670 */
[----:B------:R-:W-:Y:S02]  /*49b0*/  USHF.R.U32.HI UR4, URZ, UR23, UR4 ;  /* 0x00000017ff047299 */ /* 0x000fe40008011604 */
[----:B------:R-:W-:Y:S02]  /*49c0*/  UIMAD.WIDE.U32 UR8, UR5, UR22, URZ ;  /* 0x00000016050872a5 */ /* 0x000fe4000f8e00ff */
[----:B------:R-:W-:Y:S04]  /*49d0*/  USEL UR10, UR6, UR4, !UP1 ;  /* 0x00000004060a7287 */ /* 0x000fe8000c800000 */
[----:B------:R-:W-:Y:S01]  /*49e0*/  UIADD3 UR11, UPT, UPT, -UR10, URZ, URZ ;  /* 0x000000ff0a0b7290 */ /* 0x000fe2000fffe1ff */
[----:B------:R-:W-:Y:S02]  /*49f0*/  @!UP0 UMOV UR4, UR9 ;  /* 0x0000000900048c82 */ /* 0x000fe40008000000 */
[----:B------:R-:W-:Y:S02]  /*4a00*/  @!UP0 USHF.R.U32.HI UR4, URZ, UR23, UR4 ;  /* 0x00000017ff048299 */ /* 0x000fe40008011604 */
[----:B------:R-:W-:Y:S02]  /*4a10*/  UIMAD UR8, UR15, UR11, UR6 ;  /* 0x0000000b0f0872a4 */ /* 0x000fe4000f8e0206 */
[----:B------:R-:W-:Y:S02]  /*4a20*/  @!UP0 USEL UR4, UR5, UR4, !UP1 ;  /* 0x0000000405048287 */ /* 0x000fe4000c800000 */
[----:B------:R-:W-:Y:S02]  /*4a30*/  UISETP.NE.AND UP1, UPT, UR20, URZ, UPT ;  /* 0x000000ff1400728c */ /* 0x000fe4000bf25270 */
[----:B------:R-:W-:Y:S02]  /*4a40*/  @!UP0 UIMAD UR7, UR7, UR8, UR4 ;  /* 0x00000008070782a4 */ /* 0x000fe4000f8e0204 */
[----:B------:R-:W-:Y:S02]  /*4a50*/  @!UP0 UIADD3 UR9, UPT, UPT, UR10, -UR4, URZ ;  /* 0x800000040a098290 */ /* 0x000fe4000fffe0ff */
[----:B------:R-:W-:Y:S02]  /*4a60*/  UIADD3 UR8, UPT, UPT, -UR6, URZ, URZ ;  /* 0x000000ff06087290 */ /* 0x000fe4000fffe1ff */
[----:B------:R-:W-:Y:S02]  /*4a70*/  UIADD3 UR4, UPT, UPT, -UR5, URZ, URZ ;  /* 0x000000ff05047290 */ /* 0x000fe4000fffe1ff */
[----:B------:R-:W-:Y:S03]  /*4a80*/  @!UP0 UIMAD UR6, UR9, UR15, UR5 ;  /* 0x0000000f090682a4 */ /* 0x000fe6000f8e0205 */
[----:B------:R-:W-:Y:S01]  /*4a90*/  @!UP0 UMOV UR5, UR7 ;  /* 0x0000000700058c82 */ /* 0x000fe20008000000 */
[----:B------:R-:W-:Y:S02]  /*4aa0*/  UIMAD UR7, UR21, UR4, UR14 ;  /* 0x00000004150772a4 */ /* 0x000fe4000f8e020e */
[----:B------:R-:W-:Y:S02]  /*4ab0*/  UIMAD UR4, UR42, UR8, UR13 ;  /* 0x000000082a0472a4 */ /* 0x000fe4000f8e020d */
[----:B------:R-:W-:Y:S02]  /*4ac0*/  UIMAD UR14, UR5, UR21, UR7 ;  /* 0x00000015050e72a4 */ /* 0x000fe4000f8e0207 */
[----:B------:R-:W-:Y:S11]  /*4ad0*/  UIMAD UR13, UR6, UR42, UR4 ;  /* 0x0000002a060d72a4 */ /* 0x000ff6000f8e0204 */
[----:B------:R-:W-:Y:S01]  /*4ae0*/  @!UPT UIADD3 URZ, UPT, UPT, URZ, URZ, URZ ;  /* 0x000000fffffff290 */ /* 0x000fe2000fffe0ff */
.L_x_89:
[----:B------:R-:W3:Y:S01]  /*4af0*/  @!UP4 LDCU.128 UR8, c[0x0][0xb10] ;  /* 0x00016200ff08c7ac */ /* 0x000ee20008000c00 */
[----:B------:R-:W-:Y:S02]  /*4b00*/  ISETP.NE.U32.AND P0, PT, RZ, UR38, PT ;  /* 0x00000026ff007c0c */ /* 0x000fe4000bf05070 */
[----:B------:R-:W-:Y:S02]  /*4b10*/  SHF.L.U32 R2, R11, 0x1f, RZ ;  /* 0x0000001f0b027819 */ /* 0x000fe400000006ff */
[----:B------:R-:W-:Y:S01]  /*4b20*/  ISETP.NE.AND.EX P0, PT, RZ, UR39, PT, P0 ;  /* 0x00000027ff007c0c */ /* 0x000fe2000bf05300 */
[----:B------:R-:W4:Y:S01]  /*4b30*/  @!UP4 LDCU UR5, c[0x0][0xb0c] ;  /* 0x00016180ff05c7ac */ /* 0x000f220008000800 */
[----:B---3--:R-:W-:Y:S07]  /*4b40*/  UIMAD.WIDE.U32 UR6, UR14, UR8, URZ ;  /* 0x000000080e0672a5 */ /* 0x008fee000f8e00ff */
[----:B------:R-:W-:Y:S01]  /*4b50*/  @!UP4 UMOV UR4, UR7 ;  /* 0x000000070004cc82 */ /* 0x000fe20008000000 */
[----:B----4-:R-:W-:Y:S02]  /*4b60*/  @!UP4 UISETP.NE.AND UP0, UPT, UR5, 0x1, UPT ;  /* 0x000000010500c88c */ /* 0x010fe4000bf05270 */
[----:B------:R-:W-:Y:S02]  /*4b70*/  @!UP4 USHF.R.U32.HI UR4, URZ, UR9, UR4 ;  /* 0x00000009ff04c299 */ /* 0x000fe40008011604 */
[----:B------:R-:W-:Y:S02]  /*4b80*/  UIMAD.WIDE.U32 UR6, UR13, UR11, URZ ;  /* 0x0000000b0d0672a5 */ /* 0x000fe4000f8e00ff */
[----:B------:R-:W-:Y:S02]  /*4b90*/  @!UP4 USEL UR8, UR14, UR4, !UP0 ;  /* 0x000000040e08c287 */ /* 0x000fe4000c000000 */
[----:B------:R-:W-:Y:S03]  /*4ba0*/  @!UP4 UISETP.NE.AND UP0, UPT, UR10, 0x1, UPT ;  /* 0x000000010a00c88c */ /* 0x000fe6000bf05270 */
[----:B------:R-:W-:Y:S02]  /*4bb0*/  @!UP4 UMOV UR6, UR7 ;  /* 0x000000070006cc82 */ /* 0x000fe40008000000 */
[----:B------:R-:W3:Y:S02]  /*4bc0*/  @!UP4 LDCU UR4, c[0x0][0xb20] ;  /* 0x00016400ff04c7ac */ /* 0x000ee40008000800 */
[----:B---3--:R-:W-:Y:S04]  /*4bd0*/  @!UP4 USHF.R.U32.HI UR6, URZ, UR4, UR6 ;  /* 0x00000004ff06c299 */ /* 0x008fe80008011606 */
[----:B------:R-:W-:Y:S04]  /*4be0*/  @!UP4 USEL UR6, UR13, UR6, !UP0 ;  /* 0x000000060d06c287 */ /* 0x000fe8000c000000 */
[----:B------:R-:W-:Y:S02]  /*4bf0*/  @!UP4 UIADD3 UR4, UPT, UPT, -UR8, UR6, URZ ;  /* 0x000000060804c290 */ /* 0x000fe4000fffe1ff */
[----:B------:R-:W-:Y:S02]  /*4c00*/  @!UP4 UIADD3 UR6, UPT, UPT, UR8, -UR6, URZ ;  /* 0x800000060806c290 */ /* 0x000fe4000fffe0ff */
[----:B------:R-:W-:Y:S02]  /*4c10*/  @!UP4 UIMAD UR14, UR4, UR5, UR14 ;  /* 0x00000005040ec2a4 */ /* 0x000fe4000f8e020e */
[----:B------:R-:W-:Y:S01]  /*4c20*/  @!UP4 UIMAD UR13, UR6, UR10, UR13 ;  /* 0x0000000a060dc2a4 */ /* 0x000fe2000f8e020d */
[----:B------:R-:W-:Y:S11]  /*4c30*/  BRA.U UP1, `(.L_x_90) ;  /* 0x0000000101107547 */ /* 0x000ff6000b800000 */
[----:B------:R-:W-:Y:S04]  /*4c40*/  MOV R3, UR50 ;  /* 0x0000003200037c02 */ /* 0x000fe80008000f00 */
[----:B------:R-:W-:Y:S04]  /*4c50*/  SHF.L.U32 R3, R3, 0x1f, RZ ;  /* 0x0000001f03037819 */ /* 0x000fe800000006ff */
[----:B------:R-:W3:Y:S02]  /*4c60*/  SYNCS.PHASECHK.TRANS64.TRYWAIT P1, [UR29+0x88], R3 ;  /* 0x00008803ff0075a7 */ /* 0x000ee4000802111d */
[----:B---3--:R-:W-:Y:S05]  /*4c70*/  @!P1 BRA `(.L_x_91) ;  /* 0x0000005800409947 */ /* 0x008fea0003800000 */
.L_x_90:
[----:B------:R-:W-:Y:S05]  /*4c80*/  BRA.U !UP6, `(.L_x_92) ;  /* 0x000000010e407547 */ /* 0x000fea000b800000 */
[----:B------:R-:W-:Y:S01]  /*4c90*/  UPLOP3.LUT UP2, UPT, UPT, UPT, UP5, 0x80, 0x8 ;  /* 0x000000000008789c */ /* 0x000fe20003f4f050 */
[----:B-1----:R-:W-:Y:S01]  /*4ca0*/  HFMA2 R3, -RZ, RZ, 0, 5.9604644775390625e-08 ;  /* 0x00000001ff037431 */ /* 0x002fe200000001ff */
[----:B------:R-:W1:Y:S01]  /*4cb0*/  LDCU.64 UR8, c[0x0][0x358] ;  /* 0x00006b00ff0877ac */ /* 0x000e620008000a00 */
[----:B------:R-:W-:Y:S03]  /*4cc0*/  IMAD.MOV.U32 R0, RZ, RZ, 0x1 ;  /* 0x00000001ff007424 */ /* 0x000fe600078e00ff */
[----:B------:R-:W-:Y:S05]  /*4cd0*/  PLOP3.LUT P1, PT, PT, PT, UP2, 0x80, 0x8 ;  /* 0x000000000008781c */ /* 0x000fea0003f2f028 */
[----:B------:R-:W3:Y:S01]  /*4ce0*/  @UP2 LDCU.64 UR4, c[0x0][0x888] ;  /* 0x00011100ff0427ac */ /* 0x000ee20008000a00 */
[----:B------:R-:W-:Y:S07]  /*4cf0*/  @UP2 UIMAD UR6, UR36, UR38, URZ ;  /* 0x00000026240622a4 */ /* 0x000fee000f8e02ff */
[----:B------:R-:W-:Y:S04]  /*4d00*/  @P1 PRMT R6, R3, 0x7610, R6 ;  /* 0x0000761003061816 */ /* 0x000fe80000000006 */
[----:B------:R-:W-:Y:S05]  /*4d10*/  @!P1 PRMT R6, R0, 0x7610, R6 ;  /* 0x0000761000069816 */ /* 0x000fea0000000006 */
[----:B------:R4:W-:Y:S01]  /*4d20*/  STL.S16 [R1], R6 ;  /* 0x0000000601007387 */ /* 0x0009e20000100600 */
[----:B---3--:R-:W-:Y:S06]  /*4d30*/  @UP2 UIMAD.WIDE UR4, UR6, 0x4, UR4 ;  /* 0x00000004060428a5 */ /* 0x008fec000f8e0204 */
[----:B------:R-:W-:Y:S02]  /*4d40*/  IMAD.U32 R4, RZ, RZ, UR4 ;  /* 0x00000004ff047e24 */ /* 0x000fe4000f8e00ff */
[----:B------:R-:W-:Y:S03]  /*4d50*/  IMAD.U32 R5, RZ, RZ, UR5 ;  /* 0x00000005ff057e24 */ /* 0x000fe6000f8e00ff */
[----:B------:R-:W3:Y:S02]  /*4d60*/  @!UP2 LDCU UR4, c[0x0][0x880] ;  /* 0x00011000ff04a7ac */ /* 0x000ee40008000800 */
[----:B-1---5:R4:W5:Y:S02]  /*4d70*/  @P1 LDG.E R163, desc[UR8][R4.64] ;  /* 0x0000000804a31981 */ /* 0x022964000c1e1900 */
[----:B---34-:R-:W-:Y:S07]  /*4d80*/  @!P1 MOV R163, UR4 ;  /* 0x0000000400a39c02 */ /* 0x018fee0008000f00 */
.L_x_92:
[----:B-----5:R-:W-:Y:S01]  /*4d90*/  @!P0 FSETP.EQ.AND P2, PT, R163, RZ, PT ;  /* 0x000000ffa300820b */ /* 0x020fe20003f42000 */
[----:B------:R-:W-:Y:S01]  /*4da0*/  @!UPT UIADD3 URZ, UPT, UPT, URZ, URZ, URZ ;  /* 0x000000fffffff290 */ /* 0x000fe2000fffe0ff */
[----:B------:R-:W-:Y:S11]  /*4db0*/  @!P0 BRA `(.L_x_93) ;  /* 0x00000000001c8947 */ /* 0x000ff60003800000 */
[----:B------:R-:W-:Y:S01]  /*4dc0*/  PLOP3.LUT P2, PT, PT, PT, UP2, 0x80, 0x8 ;  /* 0x000000000008781c */ /* 0x000fe20003f4f028 */
[----:B-1----:R-:W3:Y:S03]  /*4dd0*/  LDL R0, [R1] ;  /* 0x0000000001007983 */ /* 0x002ee60000100800 */
[----:B------:R-:W-:Y:S02]  /*4de0*/  PLOP3.LUT P2, PT, P2, PT, PT, 0x8, 0x80 ;  /* 0x000000000080781c */ /* 0x000fe4000174e170 */
[----:B---3--:R-:W-:Y:S11]  /*4df0*/  LOP3.LUT P0, RZ, R0, 0xff, RZ, 0xc0, !PT ;  /* 0x000000ff00ff7812 */ /* 0x008ff6000780c0ff */
[----:B------:R-:W-:Y:S02]  /*4e00*/  @!UPT UIADD3 URZ, UPT, UPT, URZ, URZ, URZ ;  /* 0x000000fffffff290 */ /* 0x000fe4000fffe0ff */
[----:B------:R-:W-:Y:S11]  /*4e10*/  @P0 FSETP.EQ.AND P2, PT, R163, RZ, PT ;  /* 0x000000ffa300020b */ /* 0x000ff60003f42000 */
[----:B------:R-:W-:Y:S02]  /*4e20*/  @!UPT UIADD3 URZ, UPT, UPT, URZ, URZ, URZ ;  /* 0x000000fffffff290 */ /* 0x000fe4000fffe0ff */
.L_x_93:
[----:B------:R-:W3:Y:S01]  /*4e30*/  SYNCS.PHASECHK.TRANS64.TRYWAIT P0, [UR29+0x78], R2 ;  /* 0x00007802ff0075a7 */ /* 0x000ee2000800111d */
[----:B------:R-:W-:Y:S02]  /*4e40*/  ELECT P1, URZ, PT ;  /* 0x0000000000ff782f */ /* 0x000fe40003820000 */
[----:B------:R-:W-:Y:S01]  /*4e50*/  IADD3 R10, PT, PT, R10, 0x1, RZ ;  /* 0x000000010a0a7810 */ /* 0x000fe20007ffe0ff */
[----:B---3--:R-:W-:Y:S10]  /*4e60*/  @!P0 BRA `(.L_x_94) ;  /* 0x0000005400dc8947 */ /* 0x008ff40003800000 */
.L_x_155:
[----:B------:R-:W-:Y:S01]  /*4e70*/  PLOP3.LUT P1, PT, P2, P1, PT, 0xf2, 0x2f ;  /* 0x00000000002f781c */ /* 0x000fe20001723e72 */
[----:B------:R-:W-:Y:S01]  /*4e80*/  UMOV UR6, 0x0 ;  /* 0x0000000000067882 */ /* 0x000fe20000000000 */
[----:B------:R-:W-:Y:S01]  /*4e90*/  UMOV UR7, 0x10000000 ;  /* 0x1000000000077882 */ /* 0x000fe20000000000 */
[----:B------:R-:W-:Y:S01]  /*4ea0*/  UMOV UR28, UR36 ;  /* 0x00000024001c7c82 */ /* 0x000fe20008000000 */
[----:B------:R-:W-:Y:S01]  /*4eb0*/  UMOV UR12, UR36 ;  /* 0x00000024000c7c82 */ /* 0x000fe20008000000 */
[----:B------:R-:W-:Y:S01]  /*4ec0*/  UMOV UR20, UR36 ;  /* 0x0000002400147c82 */ /* 0x000fe20008000000 */
[C---:B------:R-:W-:Y:S02]  /*4ed0*/  ISETP.NE.AND P0, PT, R10.reuse, 0x2, PT ;  /* 0x000000020a00780c */ /* 0x040fe40003f05270 */
[----:B------:R-:W-:Y:S02]  /*4ee0*/  LOP3.LUT R11, R11, 0x1, RZ, 0x3c, !PT ;  /* 0x000000010b0b7812 */ /* 0x000fe400078e3cff */
[----:B-1----:R-:W-:Y:S02]  /*4ef0*/  SEL R0, RZ, 0x1, P0 ;  /* 0x00000001ff007807 */ /* 0x002fe40000000000 */
[----:B------:R-:W-:Y:S01]  /*4f00*/  SEL R10, R10, RZ, P0 ;  /* 0x000000ff0a0a7207 */ /* 0x000fe20000000000 */
[----:B------:R-:W-:Y:S01]  /*4f10*/  VOTEU.ALL UP0, P1 ;  /* 0x0000000000ff7886 */ /* 0x000fe20000800000 */
[----:B------:R-:W-:Y:S04]  /*4f20*/  LOP3.LUT R9, R9, R0, RZ, 0x3c, !PT ;  /* 0x0000000009097212 */ /* 0x000fe800078e3cff */
[----:B------:R-:W-:Y:S02]  /*4f30*/  @!UP0 UIADD3 UR4, UP1, UPT, UR52, 0x580, URZ ;  /* 0x0000058034048890 */ /* 0x000fe4000ff3e0ff */
[----:B------:R-:W-:Y:S02]  /*4f40*/  @!UP0 USHF.L.U32 UR35, UR46, 0x7, URZ ;  /* 0x000000072e238899 */ /* 0x000fe400080006ff */
[----:B------:R-:W-:Y:S02]  /*4f50*/  @!UP0 UIADD3.X UR5, UPT, UPT, URZ, UR53, URZ, UP1, !UPT ;  /* 0x00000035ff058290 */ /* 0x000fe40008ffe4ff */
[----:B------:R-:W-:Y:S02]  /*4f60*/  @!UP0 UIMAD UR34, UR47, 0xa0, URZ ;  /* 0x000000a02f2288a4 */ /* 0x000fe4000f8e02ff */
[----:B------:R-:W-:Y:S02]  /*4f70*/  @!UP0 UIADD3 UR32, UPT, UPT, UR29, 0x200, URZ ;  /* 0x000002001d208890 */ /* 0x000fe4000fffe0ff */
[----:B------:R-:W-:Y:S01]  /*4f80*/  @!UP0 UIADD3 UR33, UPT, UPT, UR29, 0x70, URZ ;  /* 0x000000701d218890 */ /* 0x000fe2000fffe0ff */
[----:B------:R-:W-:Y:S01]  /*4f90*/  VOTEU.ALL UP1, P1 ;  /* 0x0000000000ff7886 */ /* 0x000fe20000820000 */
[----:B------:R-:W-:Y:S02]  /*4fa0*/  @!UP0 UIADD3 UR24, UPT, UPT, UR29, 0x1200, URZ ;  /* 0x000012001d188890 */ /* 0x000fe4000fffe0ff */
[----:B------:R-:W-:Y:S03]  /*4fb0*/  @!UP0 UIADD3 UR26, UPT, UPT, UR34, 0x20, URZ ;  /* 0x00000020221a8890 */ /* 0x000fe6000fffe0ff */
[----:B------:R-:W-:Y:S01]  /*4fc0*/  UMOV UR25, UR33 ;  /* 0x0000002100197c82 */ /* 0x000fe20008000000 */
[----:B------:R-:W-:Y:S01]  /*4fd0*/  UMOV UR27, UR35 ;  /* 0x00000023001b7c82 */ /* 0x000fe20008000000 */
[----:B------:R1:W-:Y:S01]  /*4fe0*/  @!UP1 UTMALDG.3D [UR32], [UR4], desc[UR6] ;  /* 0x00000620040095b4 */ /* 0x0003e20008011000 */
[----:B------:R-:W-:Y:S01]  /*4ff0*/  VOTEU.ALL UP1, P1 ;  /* 0x0000000000ff7886 */ /* 0x000fe20000820000 */
[----:B------:R-:W-:Y:S02]  /*5000*/  @!UP0 UIADD3 UR8, UPT, UPT, UR29, 0x2200, URZ ;  /* 0x000022001d088890 */ /* 0x000fe4000fffe0ff */
[----:B------:R-:W-:Y:S01]  /*5010*/  @!UP0 UIADD3 UR10, UPT, UPT, UR34, 0x40, URZ ;  /* 0x00000040220a8890 */ /* 0x000fe2000fffe0ff */
[----:B------:R-:W-:Y:S01]  /*5020*/  UMOV UR9, UR33 ;  /* 0x0000002100097c82 */ /* 0x000fe20008000000 */
[----:B------:R-:W-:Y:S01]  /*5030*/  UMOV UR11, UR35 ;  /* 0x00000023000b7c82 */ /* 0x000fe20008000000 */
[----:B------:R-:W-:Y:S01]  /*5040*/  @!UP1 UTMALDG.3D [UR24], [UR4], desc[UR6] ;  /* 0x00000618040095b4 */ /* 0x000fe20008011000 */
[----:B------:R-:W-:Y:S01]  /*5050*/  VOTEU.ALL UP1, P1 ;  /* 0x0000000000ff7886 */ /* 0x000fe20000820000 */
[----:B------:R-:W-:Y:S02]  /*5060*/  @!UP0 UIADD3 UR16, UPT, UPT, UR29, 0x3200, URZ ;  /* 0x000032001d108890 */ /* 0x000fe4000fffe0ff */
[----:B------:R-:W-:Y:S01]  /*5070*/  @!UP0 UIADD3 UR18, UPT, UPT, UR34, 0x60, URZ ;  /* 0x0000006022128890 */ /* 0x000fe2000fffe0ff */
[----:B------:R-:W-:Y:S01]  /*5080*/  UMOV UR17, UR33 ;  /* 0x0000002100117c82 */ /* 0x000fe20008000000 */
[----:B------:R-:W-:Y:S01]  /*5090*/  UMOV UR19, UR35 ;  /* 0x0000002300137c82 */ /* 0x000fe20008000000 */
[----:B------:R3:W-:Y:S01]  /*50a0*/  @!UP1 UTMALDG.3D [UR8], [UR4], desc[UR6] ;  /* 0x00000608040095b4 */ /* 0x0007e20008011000 */
[----:B------:R-:W-:Y:S02]  /*50b0*/  UIADD3 UR47, UPT, UPT, UR13, UR59, URZ ;  /* 0x0000003b0d2f7290 */ /* 0x000fe4000fffe0ff */
[----:B------:R-:W-:Y:S02]  /*50c0*/  UIADD3 UR46, UPT, UPT, UR14, UR58, URZ ;  /* 0x0000003a0e2e7290 */ /* 0x000fe4000fffe0ff */
[----:B------:R-:W-:Y:S01]  /*50d0*/  UPLOP3.LUT UP1, UPT, UPT, UPT, UPT, 0x80, 0x8 ;  /* 0x000000000008789c */ /* 0x000fe20003f2f070 */
[----:B-1----:R-:W-:Y:S01]  /*50e0*/  UMOV UR36, UR30 ;  /* 0x0000001e00247c82 */ /* 0x002fe20008000000 */
[----:B---3--:R-:W-:Y:S02]  /*50f0*/  @!UP0 UIADD3 UR8, UPT, UPT, UR29, 0x4200, URZ ;  /* 0x000042001d088890 */ /* 0x008fe4000fffe0ff */
[----:B------:R-:W-:Y:S01]  /*5100*/  @!UP0 UIADD3 UR10, UPT, UPT, UR34, 0x80, URZ ;  /* 0x00000080220a8890 */ /* 0x000fe2000fffe0ff */
[----:B------:R-:W-:Y:S05]  /*5110*/  VOTEU.ALL UP0, P1 ;  /* 0x0000000000ff7886 */ /* 0x000fea0000800000 */
[----:B------:R3:W-:Y:S01]  /*5120*/  @!UP0 UTMALDG.3D [UR16], [UR4], desc[UR6] ;  /* 0x00000610040085b4 */ /* 0x0007e20008011000 */
[----:B------:R-:W-:Y:S05]  /*5130*/  VOTEU.ALL UP0, P1 ;  /* 0x0000000000ff7886 */ /* 0x000fea0000800000 */
[----:B------:R3:W-:Y:S01]  /*5140*/  @!UP0 UTMALDG.3D [UR8], [UR4], desc[UR6] ;  /* 0x00000608040085b4 */ /* 0x0007e20008011000 */
[----:B------:R3:W-:Y:S01]  /*5150*/  @!P1 SYNCS.ARRIVE.TRANS64.RED.A0TR RZ, [UR29+0x70], R8 ;  /* 0x00007008ffff99a7 */ /* 0x0007e2000830041d */
[----:B------:R-:W-:Y:S01]  /*5160*/  SYNCS.ARRIVE.TRANS64.RED.A1T0 RZ, [UR44], RZ ;  /* 0x000000ffffff79a7 */ /* 0x000fe2000810042c */
[----:B------:R-:W-:Y:S05]  /*5170*/  BRA.U UP3, `(.L_x_95) ;  /* 0xfffffff503207547 */ /* 0x000fea000b83ffff */
[----:B------:R-:W-:Y:S07]  /*5180*/  MOV R0, UR29 ;  /* 0x0000001d00007c02 */ /* 0x000fee0008000f00 */
.L_x_96:
[----:B-1----:R-:W-:-:S04]  /*5190*/  SHF.L.U32 R2, R11, 0x1f, RZ ;  /* 0x0000001f0b027819 */ /* 0x002fc800000006ff */
[----:B------:R1:W4:Y:S03]  /*51a0*/  SYNCS.PHASECHK.TRANS64.TRYWAIT P0, [R0+URZ+0x78], R2 ;  /* 0x00007802000075a7 */ /* 0x00032600080011ff */
[----:B----4-:R-:W-:Y:S05]  /*51b0*/  @!P0 NANOSLEEP.SYNCS 0x989680 ;  /* 0x009896800000895d */ /* 0x010fea0003900000 */
[----:B------:R-:W4:Y:S02]  /*51c0*/  @!P0 SYNCS.PHASECHK.TRANS64 P0, [R0+URZ+0x78], R2 ;  /* 0x00007802000085a7 */ /* 0x000f2400080010ff */
[----:B--234-:R-:W-:Y:S05]  /*51d0*/  @P0 EXIT ;  /* 0x000000000000094d */ /* 0x01cfea0003800000 */
[----:B------:R-:W-:Y:S05]  /*51e0*/  BRA `(.L_x_96) ;  /* 0xfffffffc00e87947 */ /* 0x000fea000383ffff */
.L_x_87:
[----:B------:R-:W-:-:S06]  /*51f0*/  UISETP.GE.AND UP0, UPT, UR14, 0x4, UPT ;  /* 0x000000040e00788c */ /* 0x000fcc000bf06270 */
[----:B------:R-:W-:-:S13]  /*5200*/  PLOP3.LUT P0, PT, PT, PT, UP0, 0x80, 0x8 ;  /* 0x000000000008781c */ /* 0x000fda0003f0f008 */
[----:B------:R-:W-:Y:S05]  /*5210*/  @!P0 EXIT ;  /* 0x000000000000894d */ /* 0x000fea0003800000 */
[----:B------:R-:W-:Y:S06]  /*5220*/  BAR.SYNC.DEFER_BLOCKING 0x6, 0xa0 ;  /* 0x0182800000007b1d */ /* 0x000fec0000010000 */
[----:B------:R-:W-:Y:S01]  /*5230*/  UMOV UR4, 0x400 ;  /* 0x0000040000047882 */ /* 0x000fe20000000000 */
[----:B------:R-:W1:Y:S01]  /*5240*/  LDCU UR42, c[0x0][0xb0c] ;  /* 0x00016180ff2a77ac */ /* 0x000e620008000800 */
[----:B------:R-:W2:Y:S01]  /*5250*/  S2R R2, SR_TID.X ;  /* 0x0000000000027919 */ /* 0x000ea20000002100 */
[----:B------:R-:W-:Y:S01]  /*5260*/  ULEA UR4, UR5, UR4, 0x18 ;  /* 0x0000000405047291 */ /* 0x000fe2000f8ec0ff */
[----:B------:R-:W-:Y:S01]  /*5270*/  STL [R1+0x4], RZ ;  /* 0x000004ff01007387 */ /* 0x000fe20000100800 */
[----:B------:R-:W3:Y:S01]  /*5280*/  LDCU UR62, c[0x0][0xb20] ;  /* 0x00016400ff3e77ac */ /* 0x000ee20008000800 */
[----:B------:R-:W4:Y:S01]  /*5290*/  LDCU UR39, c[0x0][0xb30] ;  /* 0x00016600ff2777ac */ /* 0x000f220008000800 */
[----:B------:R-:W1:Y:S05]  /*52a0*/  LDCU.64 UR56, c[0x0][0x888] ;  /* 0x00011100ff3877ac */ /* 0x000e6a0008000a00 */
[----:B------:R-:W3:Y:S01]  /*52b0*/  LDS R0, [UR4+0x130] ;  /* 0x00013004ff007984 */ /* 0x000ee20008000800 */
[----:B------:R-:W1:Y:S01]  /*52c0*/  LDCU.64 UR40, c[0x0][0xb28] ;  /* 0x00016500ff2877ac */ /* 0x000e620008000a00 */
[----:B------:R-:W1:Y:S01]  /*52d0*/  LDCU.128 UR52, c[0x0][0xb10] ;  /* 0x00016200ff3477ac */ /* 0x000e620008000c00 */
[----:B------:R-:W-:Y:S01]  /*52e0*/  UMOV UR43, URZ ;  /* 0x000000ff002b7c82 */ /* 0x000fe20008000000 */
[----:B------:R-:W-:Y:S01]  /*52f0*/  UMOV UR50, URZ ;  /* 0x000000ff00327c82 */ /* 0x000fe20008000000 */
[----:B------:R-:W-:Y:S01]  /*5300*/  UMOV UR18, URZ ;  /* 0x000000ff00127c82 */ /* 0x000fe20008000000 */
[----:B------:R-:W-:Y:S01]  /*5310*/  UMOV UR49, URZ ;  /* 0x000000ff00317c82 */ /* 0x000fe20008000000 */
[----:B--2---:R-:W-:-:S05]  /*5320*/  IMAD.U32 R2, R2, 0x10000, RZ ;  /* 0x0001000002027824 */ /* 0x004fca00078e00ff */
[----:B------:R-:W-:-:S04]  /*5330*/  LOP3.LUT R2, R2, 0x600000, RZ, 0xc0, !PT ;  /* 0x0060000002027812 */ /* 0x000fc800078ec0ff */
[----:B-1-34-:R-:W-:-:S07]  /*5340*/  IADD3 R2, PT, PT, R0, R2, RZ ;  /* 0x0000000200027210 */ /* 0x01afce0007ffe0ff */
.L_x_117:
[----:B-1----:R-:W1:Y:S01]  /*5350*/  S2UR UR61, SR_CgaCtaId ;  /* 0x00000000003d79c3 */ /* 0x002e620000008800 */
[----:B------:R-:W-:Y:S01]  /*5360*/  UMOV UR44, 0x400 ;  /* 0x00000400002c7882 */ /* 0x000fe20000000000 */
[----:B------:R-:W-:Y:S04]  /*5370*/  MOV R3, UR49 ;  /* 0x0000003100037c02 */ /* 0x000fe80008000f00 */
[----:B------:R-:W-:Y:S01]  /*5380*/  SHF.L.U32 R3, R3, 0x1f, RZ ;  /* 0x0000001f03037819 */ /* 0x000fe200000006ff */
[----:B-1----:R-:W-:Y:S04]  /*5390*/  ULEA UR44, UR61, UR44, 0x18 ;  /* 0x0000002c3d2c7291 */ /* 0x002fe8000f8ec0ff */
[----:B------:R-:W-:Y:S09]  /*53a0*/  ULEA UR4, UR18, UR44, 0x3 ;  /* 0x0000002c12047291 */ /* 0x000ff2000f8e18ff */
[----:B------:R-:W1:Y:S02]  /*53b0*/  SYNCS.PHASECHK.TRANS64.TRYWAIT P0, [UR4+0x90], R3 ;  /* 0x00009003ff0075a7 */ /* 0x000e640008001104 */
[----:B-1----:R-:W-:Y:S05]  /*53c0*/  @!P0 BRA `(.L_x_97) ;  /* 0x00000050009c8947 */ /* 0x002fea0003800000 */
.L_x_157:
[----:B------:R-:W-:Y:S02]  /*53d0*/  ULEA UR5, UR18, UR44, 0x4 ;  /* 0x0000002c12057291 */ /* 0x000fe4000f8e20ff */
[----:B------:R-:W-:Y:S01]  /*53e0*/  UIADD3 UR4, UPT, UPT, UR4, 0xa0, URZ ;  /* 0x000000a004047890 */ /* 0x000fe2000fffe0ff */
[----:B------:R-:W2:Y:S03]  /*53f0*/  LDCU UR10, c[0x0][0xb24] ;  /* 0x00016480ff0a77ac */ /* 0x000ea60008000800 */
[----:B------:R-:W-:Y:S03]  /*5400*/  UPRMT UR4, URZ, 0x654, UR4 ;  /* 0x00000654ff047896 */ /* 0x000fe60008000004 */
[----:B------:R-:W3:Y:S01]  /*5410*/  LDS.128 R4, [UR5+0x110] ;  /* 0x00011005ff047984 */ /* 0x000ee20008000c00 */
[----:B------:R-:W-:Y:S01]  /*5420*/  @!PT LDS RZ, [RZ] ;  /* 0x00000000fffff984 */ /* 0x000fe20000000800 */
[----:B------:R-:W-:Y:S01]  /*5430*/  @!PT LDS RZ, [RZ] ;  /* 0x00000000fffff984 */ /* 0x000fe20000000800 */
[----:B------:R-:W-:Y:S01]  /*5440*/  @!PT LDS RZ, [RZ] ;  /* 0x00000000fffff984 */ /* 0x000fe20000000800 */
[----:B------:R-:W-:Y:S01]  /*5450*/  @!PT LDS RZ, [RZ] ;  /* 0x00000000fffff984 */ /* 0x000fe20000000800 */
[----:B------:R4:W-:Y:S07]  /*5460*/  MEMBAR.ALL.CTA ;  /* 0x0000000000007992 */ /* 0x0009ee0000008000 */
[----:B----4-:R-:W4:Y:S02]  /*5470*/  FENCE.VIEW.ASYNC.S ;  /* 0x00000000000073c6 */ /* 0x010f240000000000 */
[----:B----4-:R-:W-:Y:S01]  /*5480*/  SYNCS.ARRIVE.TRANS64.RED.A1T0 RZ, [UR4], RZ ;  /* 0x000000ffffff79a7 */ /* 0x010fe20008100404 */
[----:B---3--:R-:W-:Y:S11]  /*5490*/  LOP3.LUT P0, RZ, R6, 0x1, RZ, 0xc0, !PT ;  /* 0x0000000106ff7812 */ /* 0x008ff6000780c0ff */
[----:B------:R-:W-:Y:S02]  /*54a0*/  @!UPT UIADD3 URZ, UPT, UPT, URZ, URZ, URZ ;  /* 0x000000fffffff290 */ /* 0x000fe4000fffe0ff */
[----:B------:R-:W-:Y:S01]  /*54b0*/  VOTEU.ANY UP0, P0 ;  /* 0x0000000000ff7886 */ /* 0x000fe20000000100 */
[----:B------:R-:W-:Y:S01]  /*54c0*/  PLOP3.LUT P3, PT, PT, PT, UP0, 0x80, 0x8 ;  /* 0x000000000008781c */ /* 0x000fe20003f6f008 */
[----:B------:R-:W-:Y:S01]  /*54d0*/  UP2UR UR48, UPR, URZ, 0x1 ;  /* 0x00000001ff307883 */ /* 0x000fe20008000000 */
[----:B------:R-:W-:Y:S02]  /*54e0*/  PLOP3.LUT P1, PT, PT, PT, UP0, 0x80, 0x8 ;  /* 0x000000000008781c */ /* 0x000fe40003f2f008 */
[----:B------:R-:W-:Y:S02]  /*54f0*/  PLOP3.LUT P2, PT, PT, PT, UP0, 0x80, 0x8 ;  /* 0x000000000008781c */ /* 0x000fe40003f4f008 */
[----:B------:R-:W-:Y:S01]  /*5500*/  PLOP3.LUT P0, PT, PT, PT, UP0, 0x80, 0x8 ;  /* 0x000000000008781c */ /* 0x000fe20003f0f008 */
[----:B--2---:R-:W-:Y:S06]  /*5510*/  UISETP.GE.AND UP0, UPT, UR10, 0x1, UPT ;  /* 0x000000010a00788c */ /* 0x004fec000bf06270 */
[----:B-1----:R-:W-:Y:S02]  /*5520*/  @P3 MOV R3, R4 ;  /* 0x0000000400033202 */ /* 0x002fe40000000f00 */
[----:B------:R-:W-:Y:S02]  /*5530*/  @P1 LOP3.LUT R0, R5, 0xffff, RZ, 0xc0, !PT ;  /* 0x0000ffff05001812 */ /* 0x000fe400078ec0ff */
[----:B------:R-:W-:Y:S02]  /*5540*/  @P2 R2UR UR38, R3 ;  /* 0x00000000032622ca */ /* 0x000fe400000e0000 */
[----:B------:R-:W-:Y:S01]  /*5550*/  @P0 R2UR UR37, R0 ;  /* 0x00000000002502ca */ /* 0x000fe200000e0000 */
[----:B------:R-:W-:Y:S03]  /*5560*/  @!UPT UIADD3 URZ, UPT, UPT, URZ, URZ, URZ ;  /* 0x000000fffffff290 */ /* 0x000fe6000fffe0ff */
[----:B------:R-:W-:Y:S11]  /*5570*/  BRA.U !UP0, `(.L_x_98) ;  /* 0x0000000108c87547 */ /* 0x000ff6000b800000 */
[----:B------:R-:W1:Y:S01]  /*5580*/  LDCU UR7, c[0x0][0x370] ;  /* 0x00006e00ff0777ac */ /* 0x000e620008000800 */
[----:B------:R-:W2:Y:S01]  /*5590*/  LDCU UR4, c[0x0][0x374] ;  /* 0x00006e80ff0477ac */ /* 0x000ea20008000800 */
[----:B------:R-:W-:Y:S02]  /*55a0*/  UISETP.NE.AND UP0, UPT, UR54, 0x1, UPT ;  /* 0x000000013600788c */ /* 0x000fe4000bf05270 */
[----:B------:R-:W-:Y:S02]  /*55b0*/  UIMAD.WIDE.U32 UR12, UR37, UR55, URZ ;  /* 0x00000037250c72a5 */ /* 0x000fe4000f8e00ff */
[----:B------:R-:W-:Y:S02]  /*55c0*/  UISETP.NE.AND UP1, UPT, UR42, 0x1, UPT ;  /* 0x000000012a00788c */ /* 0x000fe4000bf25270 */
[----:B------:R-:W-:Y:S02]  /*55d0*/  UISETP.NE.AND UP2, UPT, UR10, 0x1, UPT ;  /* 0x000000010a00788c */ /* 0x000fe4000bf45270 */
[----:B------:R-:W-:Y:S02]  /*55e0*/  UIMAD.WIDE.U32 UR16, UR38, UR52, URZ ;  /* 0x00000034261072a5 */ /* 0x000fe4000f8e00ff */
[----:B-1----:R-:W-:Y:S02]  /*55f0*/  UIMAD.WIDE.U32 UR14, UR7, UR52, URZ ;  /* 0x00000034070e72a5 */ /* 0x002fe4000f8e00ff */
[----:B--2---:R-:W-:Y:S07]  /*5600*/  UIMAD.WIDE.U32 UR8, UR4, UR55, URZ ;  /* 0x00000037040872a5 */ /* 0x004fee000f8e00ff */
[----:B------:R-:W-:Y:S02]  /*5610*/  UMOV UR5, UR9 ;  /* 0x0000000900057c82 */ /* 0x000fe40008000000 */
[----:B------:R-:W-:Y:S03]  /*5620*/  @UP0 USHF.R.U32.HI UR4, URZ, UR62, UR5 ;  /* 0x0000003eff040299 */ /* 0x000fe60008011605 */
[----:B------:R-:W-:Y:S01]  /*5630*/  UMOV UR5, UR13 ;  /* 0x0000000d00057c82 */ /* 0x000fe20008000000 */
[----:B------:R-:W-:Y:S02]  /*5640*/  UIMAD.WIDE.U32 UR8, UR4, UR40, URZ ;  /* 0x00000028040872a5 */ /* 0x000fe4000f8e00ff */
[----:B------:R-:W-:Y:S03]  /*5650*/  USHF.R.U32.HI UR6, URZ, UR62, UR5 ;  /* 0x0000003eff067299 */ /* 0x000fe60008011605 */
[----:B------:R-:W-:Y:S01]  /*5660*/  UMOV UR5, UR15 ;  /* 0x0000000f00057c82 */ /* 0x000fe20008000000 */
[----:B------:R-:W-:Y:S02]  /*5670*/  USEL UR6, UR37, UR6, !UP0 ;  /* 0x0000000625067287 */ /* 0x000fe4000c000000 */
[----:B------:R-:W-:Y:S01]  /*5680*/  @UP1 USHF.R.U32.HI UR7, URZ, UR53, UR5 ;  /* 0x00000035ff071299 */ /* 0x000fe20008011605 */
[----:B------:R-:W-:Y:S02]  /*5690*/  UMOV UR8, UR9 ;  /* 0x0000000900087c82 */ /* 0x000fe40008000000 */
[----:B------:R-:W-:Y:S01]  /*56a0*/  UMOV UR5, UR17 ;  /* 0x0000001100057c82 */ /* 0x000fe20008000000 */
[----:B------:R-:W-:Y:S02]  /*56b0*/  UIMAD.WIDE.U32 UR12, UR7, UR40, URZ ;  /* 0x00000028070c72a5 */ /* 0x000fe4000f8e00ff */
[----:B------:R-:W-:Y:S02]  /*56c0*/  @UP2 USHF.R.U32.HI UR4, URZ, UR41, UR8 ;  /* 0x00000029ff042299 */ /* 0x000fe40008011608 */
[----:B------:R-:W-:Y:S02]  /*56d0*/  USHF.R.U32.HI UR5, URZ, UR53, UR5 ;  /* 0x00000035ff057299 */ /* 0x000fe40008011605 */
[----:B------:R-:W-:Y:S02]  /*56e0*/  UIMAD UR4, UR10, UR4, URZ ;  /* 0x000000040a0472a4 */ /* 0x000fe4000f8e02ff */
[----:B------:R-:W-:Y:S02]  /*56f0*/  USEL UR5, UR38, UR5, !UP1 ;  /* 0x0000000526057287 */ /* 0x000fe4000c800000 */
[----:B------:R-:W-:Y:S01]  /*5700*/  UISETP.GE.AND UP0, UPT, UR6, UR4, UPT ;  /* 0x000000040600728c */ /* 0x000fe2000bf06270 */
[----:B------:R-:W-:Y:S01]  /*5710*/  UMOV UR8, UR13 ;  /* 0x0000000d00087c82 */ /* 0x000fe20008000000 */
[----:B------:R-:W-:Y:S02]  /*5720*/  UIMAD.WIDE.U32 UR12, UR6, UR40, URZ ;  /* 0x00000028060c72a5 */ /* 0x000fe4000f8e00ff */
[----:B------:R-:W-:Y:S04]  /*5730*/  @UP2 USHF.R.U32.HI UR7, URZ, UR41, UR8 ;  /* 0x00000029ff072299 */ /* 0x000fe80008011608 */
[----:B------:R-:W-:Y:S01]  /*5740*/  UIMAD UR8, UR10, UR7, URZ ;  /* 0x000000070a0872a4 */ /* 0x000fe2000f8e02ff */
[----:B------:R-:W-:Y:S03]  /*5750*/  UMOV UR4, UR13 ;  /* 0x0000000d00047c82 */ /* 0x000fe60008000000 */
[----:B------:R-:W-:Y:S02]  /*5760*/  UISETP.GE.OR UP0, UPT, UR5, UR8, UP0 ;  /* 0x000000080500728c */ /* 0x000fe40008706670 */
[----:B------:R-:W-:Y:S02]  /*5770*/  USHF.R.U32.HI UR4, URZ, UR41, UR4 ;  /* 0x00000029ff047299 */ /* 0x000fe40008011604 */
[----:B------:R-:W-:Y:S02]  /*5780*/  UIMAD.WIDE.U32 UR8, UR5, UR40, URZ ;  /* 0x00000028050872a5 */ /* 0x000fe4000f8e00ff */
[----:B------:R-:W-:Y:S02]  /*5790*/  USEL UR12, UR6, UR4, !UP2 ;  /* 0x00000004060c7287 */ /* 0x000fe4000d000000 */
[----:B------:R-:W-:Y:S02]  /*57a0*/  UIADD3 UR8, UPT, UPT, -UR5, URZ, URZ ;  /* 0x000000ff05087290 */ /* 0x000fe4000fffe1ff */
[----:B------:R-:W-:Y:S01]  /*57b0*/  UIADD3 UR11, UPT, UPT, -UR12, URZ, URZ ;  /* 0x000000ff0c0b7290 */ /* 0x000fe2000fffe1ff */
[----:B------:R-:W-:Y:S01]  /*57c0*/  @!UP0 UMOV UR4, UR9 ;  /* 0x0000000900048c82 */ /* 0x000fe20008000000 */
[----:B------:R-:W-:Y:S02]  /*57d0*/  UIADD3 UR9, UPT, UPT, -UR6, URZ, URZ ;  /* 0x000000ff06097290 */ /* 0x000fe4000fffe1ff */
[----:B------:R-:W-:Y:S02]  /*57e0*/  @!UP0 USHF.R.U32.HI UR4, URZ, UR41, UR4 ;  /* 0x00000029ff048299 */ /* 0x000fe40008011604 */
[----:B------:R-:W-:Y:S02]  /*57f0*/  UIMAD UR11, UR10, UR11, UR6 ;  /* 0x0000000b0a0b72a4 */ /* 0x000fe4000f8e0206 */
[----:B------:R-:W-:Y:S04]  /*5800*/  @!UP0 USEL UR4, UR5, UR4, !UP2 ;  /* 0x0000000405048287 */ /* 0x000fe8000d000000 */
[----:B------:R-:W-:Y:S02]  /*5810*/  @!UP0 UIMAD UR11, UR7, UR11, UR4 ;  /* 0x0000000b070b82a4 */ /* 0x000fe4000f8e0204 */
[----:B------:R-:W-:Y:S02]  /*5820*/  @!UP0 UIADD3 UR12, UPT, UPT, UR12, -UR4, URZ ;  /* 0x800000040c0c8290 */ /* 0x000fe4000fffe0ff */
[----:B------:R-:W-:Y:S02]  /*5830*/  UIMAD UR7, UR42, UR8, UR38 ;  /* 0x000000082a0772a4 */ /* 0x000fe4000f8e0226 */
[----:B------:R-:W-:Y:S02]  /*5840*/  @!UP0 UIMAD UR6, UR12, UR10, UR5 ;  /* 0x0000000a0c0682a4 */ /* 0x000fe4000f8e0205 */
[----:B------:R-:W-:Y:S01]  /*5850*/  UIMAD UR4, UR54, UR9, UR37 ;  /* 0x00000009360472a4 */ /* 0x000fe2000f8e0225 */
[----:B------:R-:W-:Y:S02]  /*5860*/  @!UP0 UMOV UR5, UR11 ;  /* 0x0000000b00058c82 */ /* 0x000fe40008000000 */
[----:B------:R-:W-:Y:S02]  /*5870*/  UIMAD UR38, UR5, UR42, UR7 ;  /* 0x0000002a052672a4 */ /* 0x000fe4000f8e0207 */
[----:B------:R-:W-:Y:S11]  /*5880*/  UIMAD UR37, UR6, UR54, UR4 ;  /* 0x00000036062572a4 */ /* 0x000ff6000f8e0204 */
[----:B------:R-:W-:Y:S01]  /*5890*/  @!UPT UIADD3 URZ, UPT, UPT, URZ, URZ, URZ ;  /* 0x000000fffffff290 */ /* 0x000fe2000fffe0ff */
.L_x_98:
[----:B------:R-:W-:Y:S02]  /*58a0*/  UISETP.NE.AND UP0, UPT, UR39, 0x1, UPT ;  /* 0x000000012700788c */ /* 0x000fe4000bf05270 */
[----:B------:R-:W-:Y:S02]  /*58b0*/  UISETP.NE.AND UP1, UPT, UR48, URZ, UPT ;  /* 0x000000ff3000728c */ /* 0x000fe4000bf25270 */
[----:B------:R-:W-:Y:S04]  /*58c0*/  UIADD3 UR45, UPT, UPT, UR18, 0x1, URZ ;  /* 0x00000001122d7890 */ /* 0x000fe8000fffe0ff */
[----:B------:R-:W-:Y:S02]  /*58d0*/  PLOP3.LUT P1, PT, PT, PT, UP1, 0x80, 0x8 ;  /* 0x000000000008781c */ /* 0x000fe40003f2f018 */
[----:B------:R-:W-:Y:S01]  /*58e0*/  PLOP3.LUT P0, PT, PT, PT, UP1, 0x80, 0x8 ;  /* 0x000000000008781c */ /* 0x000fe20003f0f018 */
[----:B------:R-:W1:Y:S01]  /*58f0*/  @!UP0 LDCU.128 UR12, c[0x0][0xb10] ;  /* 0x00016200ff0c87ac */ /* 0x000e620008000c00 */
[----:B------:R-:W2:Y:S09]  /*5900*/  @!UP0 LDCU UR5, c[0x0][0xb0c] ;  /* 0x00016180ff0587ac */ /* 0x000eb20008000800 */
[----:B------:R-:W-:Y:S01]  /*5910*/  @P1 SHF.R.U32.HI R4, RZ, 0x10, R5 ;  /* 0x00000010ff041819 */ /* 0x000fe20000011605 */
[----:B------:R-:W3:Y:S03]  /*5920*/  @!UP0 LDCU UR10, c[0x0][0xb20] ;  /* 0x00016400ff0a87ac */ /* 0x000ee60008000800 */
[----:B------:R-:W-:Y:S01]  /*5930*/  @P0 R2UR UR51, R4 ;  /* 0x00000000043302ca */ /* 0x000fe200000e0000 */
[----:B-1----:R-:W-:Y:S02]  /*5940*/  UIMAD.WIDE.U32 UR8, UR38, UR12, URZ ;  /* 0x0000000c260872a5 */ /* 0x002fe4000f8e00ff */
[----:B------:R-:W-:Y:S02]  /*5950*/  UIMAD.WIDE.U32 UR6, UR37, UR15, URZ ;  /* 0x0000000f250672a5 */ /* 0x000fe4000f8e00ff */
[----:B------:R-:W-:Y:S03]  /*5960*/  @!UP0 UISETP.NE.AND UP1, UPT, UR14, 0x1, UPT ;  /* 0x000000010e00888c */ /* 0x000fe6000bf25270 */
[----:B------:R-:W-:Y:S01]  /*5970*/  @!UP0 UMOV UR4, UR9 ;  /* 0x0000000900048c82 */ /* 0x000fe20008000000 */
[----:B--2---:R-:W-:Y:S02]  /*5980*/  @!UP0 UISETP.NE.AND UP2, UPT, UR5, 0x1, UPT ;  /* 0x000000010500888c */ /* 0x004fe4000bf45270 */
[----:B------:R-:W-:Y:S01]  /*5990*/  @!UP0 USHF.R.U32.HI UR4, URZ, UR13, UR4 ;  /* 0x0000000dff048299 */ /* 0x000fe20008011604 */
[----:B------:R-:W-:Y:S02]  /*59a0*/  @!UP0 UMOV UR6, UR7 ;  /* 0x0000000700068c82 */ /* 0x000fe40008000000 */
[----:B---3--:R-:W-:Y:S02]  /*59b0*/  @!UP0 USHF.R.U32.HI UR6, URZ, UR10, UR6 ;  /* 0x0000000aff068299 */ /* 0x008fe40008011606 */
[----:B------:R-:W-:Y:S02]  /*59c0*/  @!UP0 USEL UR7, UR38, UR4, !UP2 ;  /* 0x0000000426078287 */ /* 0x000fe4000d000000 */
[----:B------:R-:W-:Y:S04]  /*59d0*/  @!UP0 USEL UR6, UR37, UR6, !UP1 ;  /* 0x0000000625068287 */ /* 0x000fe8000c800000 */
[----:B------:R-:W-:Y:S02]  /*59e0*/  @!UP0 UIADD3 UR4, UPT, UPT, -UR7, UR6, URZ ;  /* 0x0000000607048290 */ /* 0x000fe4000fffe1ff */
[----:B------:R-:W-:Y:S02]  /*59f0*/  @!UP0 UIADD3 UR6, UPT, UPT, UR7, -UR6, URZ ;  /* 0x8000000607068290 */ /* 0x000fe4000fffe0ff */
[----:B------:R-:W-:Y:S02]  /*5a00*/  UIADD3 UR7, UPT, UPT, UR44, 0x200, URZ ;  /* 0x000002002c077890 */ /* 0x000fe4000fffe0ff */
[----:B------:R-:W-:Y:S02]  /*5a10*/  @!UP0 UIMAD UR38, UR4, UR5, UR38 ;  /* 0x00000005042682a4 */ /* 0x000fe4000f8e0226 */
[----:B------:R-:W-:Y:S02]  /*5a20*/  @!UP0 UIMAD UR37, UR6, UR14, UR37 ;  /* 0x0000000e062582a4 */ /* 0x000fe4000f8e0225 */
[----:B------:R-:W-:Y:S09]  /*5a30*/  ULOP3.LUT UP0, URZ, UR7, 0x90, URZ, 0xc0, !UPT ;  /* 0x0000009007ff7892 */ /* 0x000ff2000f80c0ff */
[----:B------:R-:W-:Y:S05]  /*5a40*/  BRA.U !UP0, `(.L_x_99) ;  /* 0x0000000108407547 */ /* 0x000fea000b800000 */
[----:B------:R-:W1:Y:S01]  /*5a50*/  LDCU.64 UR8, c[0x4][0x80] ;  /* 0x01001000ff0877ac */ /* 0x000e620008000a00 */
[----:B------:R-:W-:Y:S01]  /*5a60*/  MOV R15, 0x0 ;  /* 0x00000000000f7802 */ /* 0x000fe20000000f00 */
[----:B------:R-:W-:Y:S02]  /*5a70*/  HFMA2 R12, -RZ, RZ, 0, 5.9604644775390625e-08 ;  /* 0x00000001ff0c7431 */ /* 0x000fe400000001ff */
[----:B------:R-:W-:Y:S02]  /*5a80*/  IMAD.MOV.U32 R8, RZ, RZ, 0x70 ;  /* 0x00000070ff087424 */ /* 0x000fe400078e00ff */
[----:B------:R-:W-:Y:S01]  /*5a90*/  IMAD.MOV.U32 R13, RZ, RZ, RZ ;  /* 0x000000ffff0d7224 */ /* 0x000fe200078e00ff */
[----:B------:R-:W2:Y:S01]  /*5aa0*/  LDCU.64 UR6, c[0x4][0x88] ;  /* 0x01001100ff0677ac */ /* 0x000ea20008000a00 */
[----:B------:R-:W3:Y:S01]  /*5ab0*/  LDC.64 R14, c[0x4][R15] ;  /* 0x010000000f0e7b82 */ /* 0x000ee20000000a00 */
[----:B------:R-:W4:Y:S01]  /*5ac0*/  LDCU.64 UR4, c[0x4][0x8] ;  /* 0x01000100ff0477ac */ /* 0x000f220008000a00 */
[----:B-1----:R-:W-:Y:S01]  /*5ad0*/  MOV R5, UR9 ;  /* 0x0000000900057c02 */ /* 0x002fe20008000f00 */
[----:B------:R-:W-:Y:S01]  /*5ae0*/  IMAD.U32 R4, RZ, RZ, UR8 ;  /* 0x00000008ff047e24 */ /* 0x000fe2000f8e00ff */
[----:B--2---:R-:W-:Y:S01]  /*5af0*/  MOV R7, UR7 ;  /* 0x0000000700077c02 */ /* 0x004fe20008000f00 */
[----:B------:R-:W-:Y:S01]  /*5b00*/  IMAD.U32 R6, RZ, RZ, UR6 ;  /* 0x00000006ff067e24 */ /* 0x000fe2000f8e00ff */
[----:B----4-:R-:W-:Y:S01]  /*5b10*/  MOV R11, UR5 ;  /* 0x00000005000b7c02 */ /* 0x010fe20008000f00 */
[----:B------:R-:W-:Y:S02]  /*5b20*/  IMAD.U32 R10, RZ, RZ, UR4 ;  /* 0x00000004ff0a7e24 */ /* 0x000fe4000f8e00ff */
[----:B------:R-:W-:Y:S07]  /*5b30*/  LEPC R20, `(.L_x_99) ;  /* 0x000000001014794e */ /* 0x000fee0000000000 */
[----:B---3-5:R-:W-:Y:S05]  /*5b40*/  CALL.ABS.NOINC R14 ;  /* 0x000000000e007343 */ /* 0x028fea0003c00000 */
.L_x_99:
[----:B------:R-:W-:Y:S04]  /*5b50*/  UIADD3 UR4, UPT, UPT, UR44, 0x5200, URZ ;  /* 0x000052002c047890 */ /* 0x000fe8000fffe0ff */
        /* <DEDUP_REMOVED lines=18> */
.L_x_100:
[----:B------:R-:W-:Y:S01]  /*5c80*/  PLOP3.LUT P1, PT, PT, PT, PT, 0x8, 0x80 ;  /* 0x000000000080781c */ /* 0x000fe20003f2e170 */
[----:B------:R-:W-:Y:S01]  /*5c90*/  UISETP.NE.AND UP1, UPT, UR60, URZ, UPT ;  /* 0x000000ff3c00728c */ /* 0x000fe2000bf25270 */
[----:B------:R1:W5:Y:S01]  /*5ca0*/  LDL R16, [R1] ;  /* 0x0000000001107983 */ /* 0x0003620000100800 */
[----:B------:R-:W2:Y:S04]  /*5cb0*/  LDC.64 R6, c[0x0][0x890] ;  /* 0x00022400ff067b82 */ /* 0x000ea80000000a00 */
[----:B------:R-:W-:Y:S04]  /*5cc0*/  PLOP3.LUT P0, PT, PT, PT, UP1, 0x80, 0x8 ;  /* 0x000000000008781c */ /* 0x000fe80003f0f018 */
[----:B------:R-:W3:Y:S01]  /*5cd0*/  LDC.64 R4, c[0x0][0x8b0] ;  /* 0x00022c00ff047b82 */ /* 0x000ee20000000a00 */
[----:B------:R-:W4:Y:S01]  /*5ce0*/  @UP1 LDCU.64 UR4, c[0x0][0x888] ;  /* 0x00011100ff0417ac */ /* 0x000f220008000a00 */
[----:B--2---:R-:W-:Y:S01]  /*5cf0*/  ISETP.NE.U32.AND P3, PT, R6, RZ, PT ;  /* 0x000000ff0600720c */ /* 0x004fe20003f65070 */
[----:B----4-:R-:W-:Y:S03]  /*5d00*/  @UP1 UISETP.NE.U32.AND UP0, UPT, UR4, URZ, UPT ;  /* 0x000000ff0400128c */ /* 0x010fe6000bf05070 */
[----:B------:R-:W-:Y:S02]  /*5d10*/  ISETP.NE.AND.EX P3, PT, R7, RZ, PT, P3 ;  /* 0x000000ff0700720c */ /* 0x000fe40003f65330 */
[----:B---3--:R-:W-:Y:S01]  /*5d20*/  ISETP.NE.U32.AND P4, PT, R4, RZ, PT ;  /* 0x000000ff0400720c */ /* 0x008fe20003f85070 */
[----:B------:R-:W-:Y:S01]  /*5d30*/  @UP1 UISETP.NE.AND.EX UP0, UPT, UR5, URZ, UPT, UP0 ;  /* 0x000000ff0500128c */ /* 0x000fe2000bf05300 */
[----:B------:R-:W-:Y:S02]  /*5d40*/  @P0 PLOP3.LUT P1, PT, P3, PT, PT, 0x80, 0x8 ;  /* 0x000000000008081c */ /* 0x000fe40001f2f070 */
[----:B------:R-:W-:Y:S01]  /*5d50*/  ISETP.NE.AND.EX P4, PT, R5, RZ, PT, P4 ;  /* 0x000000ff0500720c */ /* 0x000fe20003f85340 */
[----:B------:R-:W-:Y:S06]  /*5d60*/  @UP1 USEL UR4, URZ, 0xffffffff, UP0 ;  /* 0xffffffffff041887 */ /* 0x000fec0008000000 */
[----:B-1----:R-:W-:Y:S06]  /*5d70*/  @!P3 BRA `(.L_x_101) ;  /* 0x00000000003cb947 */ /* 0x002fec0003800000 */
[----:B------:R-:W1:Y:S01]  /*5d80*/  LDC.64 R8, c[0x0][0x888] ;  /* 0x00022200ff087b82 */ /* 0x000e620000000a00 */
[----:B------:R-:W2:Y:S01]  /*5d90*/  LDCU.64 UR6, c[0x0][0x358] ;  /* 0x00006b00ff0677ac */ /* 0x000ea20008000a00 */
[----:B------:R-:W-:Y:S02]  /*5da0*/  IMAD.MOV.U32 R3, RZ, RZ, 0x1 ;  /* 0x00000001ff037424 */ /* 0x000fe400078e00ff */
[----:B------:R-:W-:Y:S01]  /*5db0*/  IMAD.MOV.U32 R0, RZ, RZ, 0x1 ;  /* 0x00000001ff007424 */ /* 0x000fe200078e00ff */
[----:B-1----:R-:W-:Y:S04]  /*5dc0*/  ISETP.NE.U32.AND P2, PT, R8, RZ, PT ;  /* 0x000000ff0800720c */ /* 0x002fe80003f45070 */
[----:B------:R-:W-:Y:S11]  /*5dd0*/  ISETP.NE.AND.EX P2, PT, R9, RZ, PT, P2 ;  /* 0x000000ff0900720c */ /* 0x000ff60003f45320 */
[----:B------:R-:W-:Y:S02]  /*5de0*/  @!UPT UIADD3 URZ, UPT, UPT, URZ, URZ, URZ ;  /* 0x000000fffffff290 */ /* 0x000fe4000fffe0ff */
[----:B------:R-:W1:Y:S01]  /*5df0*/  @P2 LDC.64 R8, c[0x0][0x888] ;  /* 0x00022200ff082b82 */ /* 0x000e620000000a00 */
[----:B------:R-:W-:Y:S01]  /*5e00*/  @P2 IMAD R6, R6, UR36, RZ ;  /* 0x0000002406062c24 */ /* 0x000fe2000f8e02ff */
[----:B-----5:R-:W-:Y:S04]  /*5e10*/  @P2 PRMT R16, R3, 0x7610, R16 ;  /* 0x0000761003102816 */ /* 0x020fe80000000010 */
[----:B------:R-:W-:Y:S05]  /*5e20*/  @!P2 PRMT R16, R0, 0x7610, R16 ;  /* 0x000076100010a816 */ /* 0x000fea0000000010 */
[----:B------:R3:W-:Y:S01]  /*5e30*/  STL.S16 [R1], R16 ;  /* 0x0000001001007387 */ /* 0x0007e20000100600 */
[----:B-1----:R-:W-:Y:S05]  /*5e40*/  @P2 IMAD.WIDE R8, R6, 0x4, R8 ;  /* 0x0000000406082825 */ /* 0x002fea00078e0208 */
[----:B--2---:R3:W5:Y:S02]  /*5e50*/  @P2 LDG.E R163, desc[UR6][R8.64] ;  /* 0x0000000608a32981 */ /* 0x004764000c1e1900 */
[----:B---3--:R-:W1:Y:S02]  /*5e60*/  @!P2 LDC R163, c[0x0][0x880] ;  /* 0x00022000ffa3ab82 */ /* 0x008e640000000800 */
.L_x_101:
[----:B------:R-:W-:Y:S05]  /*5e70*/  @!P4 BRA `(.L_x_102) ;  /* 0x000000000028c947 */ /* 0x000fea0003800000 */
[----:B------:R-:W2:Y:S01]  /*5e80*/  LDC.64 R6, c[0x0][0x8a8] ;  /* 0x00022a00ff067b82 */ /* 0x000ea20000000a00 */
[----:B------:R-:W3:Y:S01]  /*5e90*/  LDCU.64 UR6, c[0x0][0x358] ;  /* 0x00006b00ff0677ac */ /* 0x000ee20008000a00 */
[----:B--2---:R-:W-:Y:S04]  /*5ea0*/  ISETP.NE.U32.AND P2, PT, R6, RZ, PT ;  /* 0x000000ff0600720c */ /* 0x004fe80003f45070 */
[----:B------:R-:W-:Y:S11]  /*5eb0*/  ISETP.NE.AND.EX P2, PT, R7, RZ, PT, P2 ;  /* 0x000000ff0700720c */ /* 0x000ff60003f45320 */
[----:B------:R-:W-:Y:S02]  /*5ec0*/  @!UPT UIADD3 URZ, UPT, UPT, URZ, URZ, URZ ;  /* 0x000000fffffff290 */ /* 0x000fe4000fffe0ff */
[----:B------:R-:W2:Y:S01]  /*5ed0*/  @P2 LDC.64 R6, c[0x0][0x8a8] ;  /* 0x00022a00ff062b82 */ /* 0x000ea20000000a00 */
[----:B------:R-:W-:Y:S04]  /*5ee0*/  @P2 IMAD R4, R4, UR36, RZ ;  /* 0x0000002404042c24 */ /* 0x000fe8000f8e02ff */
[----:B--2---:R-:W-:Y:S05]  /*5ef0*/  @P2 IMAD.WIDE R6, R4, 0x4, R6 ;  /* 0x0000000404062825 */ /* 0x004fea00078e0206 */
[----:B---3-5:R2:W5:Y:S02]  /*5f00*/  @P2 LDG.E R162, desc[UR6][R6.64] ;  /* 0x0000000606a22981 */ /* 0x028564000c1e1900 */
[----:B--2---:R-:W3:Y:S02]  /*5f10*/  @!P2 LDC R162, c[0x0][0x8a0] ;  /* 0x00022800ffa2ab82 */ /* 0x004ee40000000800 */
.L_x_102:
[----:B------:R-:W2:Y:S01]  /*5f20*/  LDL R6, [R1+0x4] ;  /* 0x0000040001067983 */ /* 0x000ea20000100800 */
[----:B-1---5:R-:W-:Y:S01]  /*5f30*/  @P0 FSETP.NEU.AND P4, PT, R163, RZ, PT ;  /* 0x000000ffa300020b */ /* 0x022fe20003f8d000 */
[----:B------:R-:W-:Y:S01]  /*5f40*/  IMAD.U32 R0, RZ, RZ, UR4 ;  /* 0x00000004ff007e24 */ /* 0x000fe2000f8e00ff */
[----:B------:R-:W-:Y:S01]  /*5f50*/  @P0 LOP3.LUT P2, RZ, R16, 0xff, RZ, 0xc0, !PT ;  /* 0x000000ff10ff0812 */ /* 0x000fe2000784c0ff */
[----:B------:R-:W-:Y:S01]  /*5f60*/  IMAD.U32 R17, RZ, RZ, UR43 ;  /* 0x0000002bff117e24 */ /* 0x000fe2000f8e00ff */
[----:B------:R-:W-:Y:S01]  /*5f70*/  @P0 SEL R3, RZ, 0xffffffff, P4 ;  /* 0xffffffffff030807 */ /* 0x000fe20002000000 */
[----:B------:R-:W-:Y:S01]  /*5f80*/  BSSY B1, `(.L_x_103) ;  /* 0x0000071000017945 */ /* 0x000fe20003800000 */
[----:B------:R-:W-:Y:S02]  /*5f90*/  PLOP3.LUT P5, PT, PT, PT, PT, 0x8, 0x80 ;  /* 0x000000000080781c */ /* 0x000fe40003fae170 */
[----:B------:R-:W-:Y:S02]  /*5fa0*/  CS2R R154, SRZ ;  /* 0x00000000009a7805 */ /* 0x000fe4000001ff00 */
[----:B------:R-:W-:Y:S02]  /*5fb0*/  @P1 SEL R3, R0, R3, !P2 ;  /* 0x0000000300031207 */ /* 0x000fe40005000000 */
[----:B------:R-:W-:Y:S02]  /*5fc0*/  CS2R R152, SRZ ;  /* 0x0000000000987805 */ /* 0x000fe4000001ff00 */
[----:B------:R-:W-:Y:S02]  /*5fd0*/  LEA R17, R17, UR44, 0x3 ;  /* 0x0000002c11117c11 */ /* 0x000fe4000f8e18ff */
[----:B------:R-:W-:Y:S02]  /*5fe0*/  CS2R R158, SRZ ;  /* 0x00000000009e7805 */ /* 0x000fe4000001ff00 */
[----:B------:R-:W-:Y:S02]  /*5ff0*/  @P0 LOP3.LUT R3, R3, 0x1, RZ, 0xc0, !PT ;  /* 0x0000000103030812 */ /* 0x000fe400078ec0ff */
[----:B------:R-:W-:Y:S02]  /*6000*/  CS2R R156, SRZ ;  /* 0x00000000009c7805 */ /* 0x000fe4000001ff00 */
[----:B------:R-:W-:Y:S02]  /*6010*/  CS2R R166, SRZ ;  /* 0x0000000000a67805 */ /* 0x000fe4000001ff00 */
[----:B------:R-:W-:Y:S02]  /*6020*/  CS2R R164, SRZ ;  /* 0x0000000000a47805 */ /* 0x000fe4000001ff00 */
[----:B------:R-:W-:Y:S01]  /*6030*/  ISETP.NE.U32.OR P1, PT, R3, 0x1, !P0 ;  /* 0x000000010300780c */ /* 0x000fe20004725470 */
[----:B------:R-:W-:Y:S01]  /*6040*/  IMAD.U32 R3, RZ, RZ, UR50 ;  /* 0x00000032ff037e24 */ /* 0x000fe2000f8e00ff */
[----:B------:R-:W-:Y:S02]  /*6050*/  CS2R R170, SRZ ;  /* 0x0000000000aa7805 */ /* 0x000fe4000001ff00 */
[----:B------:R-:W-:Y:S02]  /*6060*/  CS2R R168, SRZ ;  /* 0x0000000000a87805 */ /* 0x000fe4000001ff00 */
[----:B------:R-:W-:Y:S02]  /*6070*/  CS2R R174, SRZ ;  /* 0x0000000000ae7805 */ /* 0x000fe4000001ff00 */
[----:B------:R-:W-:Y:S02]  /*6080*/  CS2R R172, SRZ ;  /* 0x0000000000ac7805 */ /* 0x000fe4000001ff00 */
[----:B------:R-:W-:Y:S02]  /*6090*/  SHF.L.U32 R3, R3, 0x1f, RZ ;  /* 0x0000001f03037819 */ /* 0x000fe400000006ff */
[----:B------:R-:W-:Y:S02]  /*60a0*/  CS2R R178, SRZ ;  /* 0x0000000000b27805 */ /* 0x000fe4000001ff00 */
        /* <DEDUP_REMOVED lines=9> */
[----:B--2---:R-:W-:Y:S04]  /*6140*/  @P1 SHF.L.U32 R0, R6, 0x1f, RZ ;  /* 0x0000001f06001819 */ /* 0x004fe800000006ff */
[----:B------:R-:W1:Y:S01]  /*6150*/  @P1 SYNCS.PHASECHK.TRANS64.TRYWAIT P0, [UR44+0x70], R0 ;  /* 0x00007000ff0015a7 */ /* 0x000e62000800112c */
[----:B------:R2:W4:Y:S01]  /*6160*/  SYNCS.PHASECHK.TRANS64.TRYWAIT P4, [R17+URZ+0xb0], R3 ;  /* 0x0000b003110075a7 */ /* 0x00052200080811ff */
[----:B-1----:R-:W-:Y:S01]  /*6170*/  @P1 PLOP3.LUT P5, PT, P0, PT, PT, 0x8, 0x80 ;  /* 0x000000000080181c */ /* 0x002fe200007ae170 */
[----:B------:R-:W-:Y:S01]  /*6180*/  @!UPT UIADD3 URZ, UPT, UPT, URZ, URZ, URZ ;  /* 0x000000fffffff290 */ /* 0x000fe2000fffe0ff */
[----:B--2-4-:R-:W-:Y:S11]  /*6190*/  @!P1 BRA `(.L_x_104) ;  /* 0x00000004003c9947 */ /* 0x014ff60003800000 */
[----:B------:R-:W-:Y:S01]  /*61a0*/  ISETP.NE.U32.AND P0, PT, RZ, UR56, PT ;  /* 0x00000038ff007c0c */ /* 0x000fe2000bf05070 */
[----:B------:R-:W1:Y:S01]  /*61b0*/  S2R R7, SR_TID.X ;  /* 0x0000000000077919 */ /* 0x000e620000002100 */
[----:B------:R-:W-:Y:S01]  /*61c0*/  FSETP.NEU.AND P2, PT, R163, RZ, PT ;  /* 0x000000ffa300720b */ /* 0x000fe20003f4d000 */
[----:B------:R-:W-:Y:S01]  /*61d0*/  BSSY B0, `(.L_x_105) ;  /* 0x000001e000007945 */ /* 0x000fe20003800000 */
[----:B------:R-:W-:Y:S02]  /*61e0*/  ISETP.NE.AND.EX P0, PT, RZ, UR57, PT, P0 ;  /* 0x00000039ff007c0c */ /* 0x000fe4000bf05300 */
[----:B------:R-:W-:Y:S02]  /*61f0*/  CS2R R186, SRZ ;  /* 0x0000000000ba7805 */ /* 0x000fe4000001ff00 */
[----:B------:R-:W-:Y:S02]  /*6200*/  LOP3.LUT P1, RZ, R16, 0xff, RZ, 0xc0, !PT ;  /* 0x000000ff10ff7812 */ /* 0x000fe4000782c0ff */
[----:B------:R-:W-:Y:S02]  /*6210*/  CS2R R184, SRZ ;  /* 0x0000000000b87805 */ /* 0x000fe4000001ff00 */
[----:B------:R-:W-:Y:S02]  /*6220*/  SEL R0, RZ, 0xffffffff, P2 ;  /* 0xffffffffff007807 */ /* 0x000fe40001000000 */
[----:B------:R-:W-:Y:S02]  /*6230*/  CS2R R190, SRZ ;  /* 0x0000000000be7805 */ /* 0x000fe4000001ff00 */
[----:B------:R-:W-:Y:S02]  /*6240*/  SEL R4, RZ, 0xffffffff, P0 ;  /* 0xffffffffff047807 */ /* 0x000fe40000000000 */
[----:B------:R-:W-:Y:S02]  /*6250*/  CS2R R188, SRZ ;  /* 0x0000000000bc7805 */ /* 0x000fe4000001ff00 */
[----:B------:R-:W-:Y:S02]  /*6260*/  PLOP3.LUT P0, PT, PT, PT, PT, 0x8, 0x80 ;  /* 0x000000000080781c */ /* 0x000fe40003f0e170 */
[----:B------:R-:W-:Y:S02]  /*6270*/  CS2R R178, SRZ ;  /* 0x0000000000b27805 */ /* 0x000fe4000001ff00 */
[----:B------:R-:W-:Y:S02]  /*6280*/  @P3 SEL R0, R4, R0, !P1 ;  /* 0x0000000004003207 */ /* 0x000fe40004800000 */
[----:B------:R-:W-:Y:S02]  /*6290*/  CS2R R176, SRZ ;  /* 0x0000000000b07805 */ /* 0x000fe4000001ff00 */
[----:B------:R-:W-:Y:S02]  /*62a0*/  CS2R R170, SRZ ;  /* 0x0000000000aa7805 */ /* 0x000fe4000001ff00 */
[----:B------:R-:W-:Y:S02]  /*62b0*/  CS2R R168, SRZ ;  /* 0x0000000000a87805 */ /* 0x000fe4000001ff00 */
[----:B------:R-:W-:Y:S02]  /*62c0*/  LOP3.LUT R0, R0, 0x1, RZ, 0xc0, !PT ;  /* 0x0000000100007812 */ /* 0x000fe400078ec0ff */
[----:B------:R-:W-:Y:S02]  /*62d0*/  CS2R R158, SRZ ;  /* 0x00000000009e7805 */ /* 0x000fe4000001ff00 */
[----:B------:R-:W-:Y:S02]  /*62e0*/  CS2R R156, SRZ ;  /* 0x00000000009c7805 */ /* 0x000fe4000001ff00 */
[----:B------:R-:W-:Y:S11]  /*62f0*/  ISETP.NE.U32.AND P1, PT, R0, 0x1, PT ;  /* 0x000000010000780c */ /* 0x000ff60003f25070 */
[----:B------:R-:W-:Y:S02]  /*6300*/  @!UPT UIADD3 URZ, UPT, UPT, URZ, URZ, URZ ;  /* 0x000000fffffff290 */ /* 0x000fe4000fffe0ff */
[C---:B-1----:R-:W-:Y:S02]  /*6310*/  @P1 IMAD.SHL.U32 R5, R7.reuse, 0x20, RZ ;  /* 0x0000002007051824 */ /* 0x042fe400078e00ff */
[----:B------:R-:W-:Y:S03]  /*6320*/  @P1 IMAD.SHL.U32 R0, R7, 0x4, RZ ;  /* 0x0000000407001824 */ /* 0x000fe600078e00ff */
[C---:B------:R-:W-:Y:S02]  /*6330*/  @P1 LOP3.LUT R4, R5.reuse, 0x80, RZ, 0xc0, !PT ;  /* 0x0000008005041812 */ /* 0x040fe400078ec0ff */
[----:B------:R-:W-:Y:S02]  /*6340*/  @P1 LOP3.LUT P2, RZ, R5, 0x80, RZ, 0xc0, !PT ;  /* 0x0000008005ff1812 */ /* 0x000fe4000784c0ff */
[----:B------:R-:W-:Y:S04]  /*6350*/  @P1 LOP3.LUT R4, R4, 0x10, R0, 0xf8, !PT ;  /* 0x0000001004041812 */ /* 0x000fe800078ef800 */
[----:B------:R-:W-:Y:S01]  /*6360*/  @P1 LOP3.LUT R4, R4, 0xf60, R5, 0xf8, !PT ;  /* 0x00000f6004041812 */ /* 0x000fe200078ef805 */
[----:B------:R-:W-:Y:S06]  /*6370*/  @!P5 BRA `(.L_x_106) ;  /* 0x00000000000cd947 */ /* 0x000fec0003800000 */
[----:B------:R-:W-:Y:S04]  /*6380*/  SHF.L.U32 R5, R6, 0x1f, RZ ;  /* 0x0000001f06057819 */ /* 0x000fe800000006ff */
[----:B------:R-:W1:Y:S02]  /*6390*/  SYNCS.PHASECHK.TRANS64.TRYWAIT P3, [UR44+0x70], R5 ;  /* 0x00007005ff0075a7 */ /* 0x000e64000806112c */
[----:B-1----:R-:W-:Y:S05]  /*63a0*/  @!P3 BRA `(.L_x_107) ;  /* 0x0000004000bcb947 */ /* 0x002fea0003800000 */
.L_x_106:
[----:B------:R-:W-:Y:S05]  /*63b0*/  BSYNC B0 ;  /* 0x0000000000007941 */ /* 0x000fea0003800000 */
.L_x_105:
[----:B------:R-:W2:Y:S01]  /*63c0*/  LDL.LU R9, [R1+0x4] ;  /* 0x0000040001097983 */ /* 0x000ea20000300800 */
[----:B------:R-:W-:Y:S02]  /*63d0*/  CS2R R182, SRZ ;  /* 0x0000000000b67805 */ /* 0x000fe4000001ff00 */
[----:B------:R-:W-:Y:S02]  /*63e0*/  CS2R R180, SRZ ;  /* 0x0000000000b47805 */ /* 0x000fe4000001ff00 */
[----:B------:R-:W-:Y:S01]  /*63f0*/  CS2R R198, SRZ ;  /* 0x0000000000c67805 */ /* 0x000fe2000001ff00 */
[----:B------:R-:W4:Y:S01]  /*6400*/  @P1 LDS.128 R184, [R4+UR44+0x200] ;  /* 0x0002002c04b81984 */ /* 0x000f220008000c00 */
[----:B------:R-:W-:Y:S02]  /*6410*/  CS2R R196, SRZ ;  /* 0x0000000000c47805 */ /* 0x000fe4000001ff00 */
[----:B------:R-:W-:Y:S02]  /*6420*/  CS2R R174, SRZ ;  /* 0x0000000000ae7805 */ /* 0x000fe4000001ff00 */
[----:B------:R-:W-:Y:S01]  /*6430*/  CS2R R172, SRZ ;  /* 0x0000000000ac7805 */ /* 0x000fe2000001ff00 */
[----:B------:R-:W2:Y:S01]  /*6440*/  @P1 LDS.128 R188, [R4+UR44+0x1200] ;  /* 0x0012002c04bc1984 */ /* 0x000ea20008000c00 */
[----:B------:R-:W-:Y:S02]  /*6450*/  CS2R R166, SRZ ;  /* 0x0000000000a67805 */ /* 0x000fe4000001ff00 */
[----:B------:R-:W-:Y:S02]  /*6460*/  CS2R R164, SRZ ;  /* 0x0000000000a47805 */ /* 0x000fe4000001ff00 */
[----:B------:R-:W-:Y:S01]  /*6470*/  CS2R R154, SRZ ;  /* 0x00000000009a7805 */ /* 0x000fe2000001ff00 */
[----:B------:R-:W2:Y:S01]  /*6480*/  @P1 LDS.128 R176, [R4+UR44+0x2200] ;  /* 0x0022002c04b01984 */ /* 0x000ea20008000c00 */
[----:B------:R-:W-:Y:S02]  /*6490*/  CS2R R152, SRZ ;  /* 0x0000000000987805 */ /* 0x000fe4000001ff00 */
[----:B------:R-:W-:Y:S01]  /*64a0*/  @P1 PLOP3.LUT P0, PT, P2, PT, PT, 0x80, 0x8 ;  /* 0x000000000008181c */ /* 0x000fe2000170f070 */
[----:B------:R-:W-:Y:S01]  /*64b0*/  UIADD3 UR4, UPT, UPT, UR44, 0x78, URZ ;  /* 0x000000782c047890 */ /* 0x000fe2000fffe0ff */
[----:B------:R-:W2:Y:S01]  /*64c0*/  @P1 LDS.128 R168, [R4+UR44+0x3200] ;  /* 0x0032002c04a81984 */ /* 0x000ea20008000c00 */
[----:B-1----:R-:W-:Y:S02]  /*64d0*/  @P1 VIADD R0, R4, UR44 ;  /* 0x0000002c04001c36 */ /* 0x002fe40008000000 */
[----:B------:R-:W-:Y:S01]  /*64e0*/  UPRMT UR4, UR61, 0x654, UR4 ;  /* 0x000006543d047896 */ /* 0x000fe20008000004 */
[----:B------:R1:W2:Y:S01]  /*64f0*/  @P1 LDS.128 R156, [R4+UR44+0x4200] ;  /* 0x0042002c049c1984 */ /* 0x0002a20008000c00 */
[C---:B------:R-:W-:Y:S02]  /*6500*/  @P1 VIADD R8, R0.reuse, 0x200 ;  /* 0x0000020000081836 */ /* 0x040fe40000000000 */
[C---:B------:R-:W-:Y:S02]  /*6510*/  @P1 VIADD R7, R0.reuse, 0x210 ;  /* 0x0000021000071836 */ /* 0x040fe40000000000 */
[C---:B------:R-:W-:Y:S02]  /*6520*/  @P1 VIADD R6, R0.reuse, 0x1210 ;  /* 0x0000121000061836 */ /* 0x040fe40000000000 */
[----:B------:R-:W-:Y:S02]  /*6530*/  @P1 VIADD R5, R0, 0x2210 ;  /* 0x0000221000051836 */ /* 0x000fe40000000000 */
[C---:B------:R-:W-:Y:S02]  /*6540*/  @P0 VIADD R7, R8.reuse, 0xfffffff0 ;  /* 0xfffffff008070836 */ /* 0x040fe40000000000 */
[C---:B------:R-:W-:Y:S02]  /*6550*/  @P0 VIADD R6, R8.reuse, 0xff0 ;  /* 0x00000ff008060836 */ /* 0x040fe40000000000 */
[----:B------:R-:W-:Y:S01]  /*6560*/  @P0 VIADD R5, R8, 0x1ff0 ;  /* 0x00001ff008050836 */ /* 0x000fe20000000000 */
[----:B------:R2:W2:Y:S04]  /*6570*/  @P1 LDS.128 R180, [R7] ;  /* 0x0000000007b41984 */ /* 0x0004a80000000c00 */
[----:B------:R2:W2:Y:S04]  /*6580*/  @P1 LDS.128 R196, [R6] ;  /* 0x0000000006c41984 */ /* 0x0004a80000000c00 */
[----:B------:R2:W2:Y:S01]  /*6590*/  @P1 LDS.128 R172, [R5] ;  /* 0x0000000005ac1984 */ /* 0x0004a20000000c00 */
[C---:B-1----:R-:W-:Y:S02]  /*65a0*/  @P1 VIADD R4, R0.reuse, 0x3210 ;  /* 0x0000321000041836 */ /* 0x042fe40000000000 */
[----:B------:R-:W-:Y:S02]  /*65b0*/  @P1 VIADD R0, R0, 0x4210 ;  /* 0x0000421000001836 */ /* 0x000fe40000000000 */
[C---:B------:R-:W-:Y:S02]  /*65c0*/  @P0 VIADD R4, R8.reuse, 0x2ff0 ;  /* 0x00002ff008040836 */ /* 0x040fe40000000000 */
[----:B------:R-:W-:Y:S03]  /*65d0*/  @P0 VIADD R0, R8, 0x3ff0 ;  /* 0x00003ff008000836 */ /* 0x000fe60000000000 */
[----:B------:R1:W1:Y:S04]  /*65e0*/  @P1 LDS.128 R164, [R4] ;  /* 0x0000000004a41984 */ /* 0x0002680000000c00 */
[----:B------:R1:W1:Y:S01]  /*65f0*/  @P1 LDS.128 R152, [R0] ;  /* 0x0000000000981984 */ /* 0x0002620000000c00 */
[----:B------:R-:W-:Y:S01]  /*6600*/  @!PT LDS RZ, [RZ] ;  /* 0x00000000fffff984 */ /* 0x000fe20000000800 */
[----:B------:R-:W-:Y:S01]  /*6610*/  @!PT LDS RZ, [RZ] ;  /* 0x00000000fffff984 */ /* 0x000fe20000000800 */
[----:B------:R-:W-:Y:S01]  /*6620*/  @!PT LDS RZ, [RZ] ;  /* 0x00000000fffff984 */ /* 0x000fe20000000800 */
[----:B------:R-:W-:Y:S01]  /*6630*/  @!PT LDS RZ, [RZ] ;  /* 0x00000000fffff984 */ /* 0x000fe20000000800 */
[----:B------:R5:W-:Y:S06]  /*6640*/  MEMBAR.ALL.CTA ;  /* 0x0000000000007992 */ /* 0x000bec0000008000 */
[----:B-----5:R-:W5:Y:S02]  /*6650*/  FENCE.VIEW.ASYNC.S ;  /* 0x00000000000073c6 */ /* 0x020f640000000000 */
[----:B-----5:R-:W-:Y:S01]  /*6660*/  SYNCS.ARRIVE.TRANS64.RED.A1T0 RZ, [UR4], RZ ;  /* 0x000000ffffff79a7 */ /* 0x020fe20008100404 */
[----:B--2---:R-:W-:Y:S05]  /*6670*/  LOP3.LUT R9, R9, 0x1, RZ, 0x3c, !PT ;  /* 0x0000000109097812 */ /* 0x004fea00078e3cff */
[----:B-1--4-:R2:W-:Y:S02]  /*6680*/  STL [R1+0x4], R9 ;  /* 0x0000040901007387 */ /* 0x0125e40000100800 */
.L_x_104:
[----:B------:R-:W-:Y:S05]  /*6690*/  BSYNC B1 ;  /* 0x0000000000017941 */ /* 0x000fea0003800000 */
.L_x_103:
[----:B------:R-:W1:Y:S01]  /*66a0*/  S2R R4, SR_TID.X ;  /* 0x0000000000047919 */ /* 0x000e620000002100 */
[----:B------:R-:W-:Y:S04]  /*66b0*/  IMAD.U32 R0, RZ, RZ, UR43 ;  /* 0x0000002bff007e24 */ /* 0x000fe8000f8e00ff */
[----:B------:R-:W-:Y:S05]  /*66c0*/  IMAD R16, R0, 0xa0, R2 ;  /* 0x000000a000107824 */ /* 0x000fea00078e0202 */
[----:B------:R-:W-:Y:S02]  /*66d0*/  SHF.R.U32.HI R0, RZ, 0x15, R16 ;  /* 0x00000015ff007819 */ /* 0x000fe40000011610 */
[----:B-1----:R-:W-:Y:S04]  /*66e0*/  SHF.R.U32.HI R18, RZ, 0x5, R4 ;  /* 0x00000005ff127819 */ /* 0x002fe80000011604 */
[----:B------:R-:W-:Y:S01]  /*66f0*/  LOP3.LUT P0, RZ, R0, 0x3, R18, 0x48, !PT ;  /* 0x0000000300ff7812 */ /* 0x000fe20007804812 */
[----:B------:R-:W-:Y:S01]  /*6700*/  @!UPT UIADD3 URZ, UPT, UPT, URZ, URZ, URZ ;  /* 0x000000fffffff290 */ /* 0x000fe2000fffe0ff */
[----:B------:R-:W-:Y:S11]  /*6710*/  @P4 BRA `(.L_x_108) ;  /* 0x0000000000084947 */ /* 0x000ff60003800000 */
[----:B------:R-:W1:Y:S02]  /*6720*/  SYNCS.PHASECHK.TRANS64.TRYWAIT P1, [R17+URZ+0xb0], R3 ;  /* 0x0000b003110075a7 */ /* 0x000e6400080211ff */
[----:B-1----:R-:W-:Y:S05]  /*6730*/  @!P1 BRA `(.L_x_109) ;  /* 0x0000003c00f09947 */ /* 0x002fea0003800000 */
.L_x_108:
[----:B------:R-:W-:Y:S05]  /*6740*/  @!P0 BRA `(.L_x_110) ;  /* 0x0000000000408947 */ /* 0x000fea0003800000 */
[----:B------:R-:W4:Y:S01]  /*6750*/  LDCU.64 UR8, c[0x4][0x70] ;  /* 0x01000e00ff0877ac */ /* 0x000f220008000a00 */
[----:B------:R-:W-:Y:S01]  /*6760*/  MOV R15, 0x0 ;  /* 0x00000000000f7802 */ /* 0x000fe20000000f00 */
[----:B------:R-:W-:Y:S02]  /*6770*/  HFMA2 R12, -RZ, RZ, 0, 5.9604644775390625e-08 ;  /* 0x00000001ff0c7431 */ /* 0x000fe400000001ff */
[----:B------:R-:W-:Y:S02]  /*6780*/  IMAD.MOV.U32 R8, RZ, RZ, 0x192 ;  /* 0x00000192ff087424 */ /* 0x000fe400078e00ff */
[----:B------:R-:W-:Y:S01]  /*6790*/  IMAD.MOV.U32 R13, RZ, RZ, RZ ;  /* 0x000000ffff0d7224 */ /* 0x000fe200078e00ff */
[----:B------:R-:W5:Y:S01]  /*67a0*/  LDCU.64 UR6, c[0x4][0x78] ;  /* 0x01000f00ff0677ac */ /* 0x000f620008000a00 */
[----:B------:R-:W1:Y:S01]  /*67b0*/  LDC.64 R14, c[0x4][R15] ;  /* 0x010000000f0e7b82 */ /* 0x000e620000000a00 */
[----:B------:R-:W2:Y:S01]  /*67c0*/  LDCU.64 UR4, c[0x4][0x10] ;  /* 0x01000200ff0477ac */ /* 0x000ea20008000a00 */
[----:B----4-:R-:W-:Y:S01]  /*67d0*/  MOV R5, UR9 ;  /* 0x0000000900057c02 */ /* 0x010fe20008000f00 */
[----:B------:R-:W-:Y:S01]  /*67e0*/  IMAD.U32 R4, RZ, RZ, UR8 ;  /* 0x00000008ff047e24 */ /* 0x000fe2000f8e00ff */
[----:B-----5:R-:W-:Y:S01]  /*67f0*/  MOV R7, UR7 ;  /* 0x0000000700077c02 */ /* 0x020fe20008000f00 */
[----:B------:R-:W-:Y:S01]  /*6800*/  IMAD.U32 R6, RZ, RZ, UR6 ;  /* 0x00000006ff067e24 */ /* 0x000fe2000f8e00ff */
[----:B--2---:R-:W-:Y:S01]  /*6810*/  MOV R11, UR5 ;  /* 0x00000005000b7c02 */ /* 0x004fe20008000f00 */
[----:B------:R-:W-:Y:S02]  /*6820*/  IMAD.U32 R10, RZ, RZ, UR4 ;  /* 0x00000004ff0a7e24 */ /* 0x000fe4000f8e00ff */
[----:B------:R-:W-:Y:S07]  /*6830*/  LEPC R20, `(.L_x_110) ;  /* 0x000000001014794e */ /* 0x000fee0000000000 */
[----:B-1-3--:R-:W-:Y:S05]  /*6840*/  CALL.ABS.NOINC R14 ;  /* 0x000000000e007343 */ /* 0x00afea0003c00000 */
.L_x_110:
[----:B------:R-:W-:Y:S05]  /*6850*/  WARPSYNC.ALL ;  /* 0x0000000000007948 */ /* 0x000fea0003800000 */
[C---:B------:R-:W-:Y:S01]  /*6860*/  R2UR UR4, R16.reuse ;  /* 0x00000000100472ca */ /* 0x040fe200000e0000 */
[----:B------:R-:W-:Y:S05]  /*6870*/  VIADD R0, R16, 0x20 ;  /* 0x0000002010007836 */ /* 0x000fea0000000000 */
[----:B------:R-:W-:Y:S04]  /*6880*/  SHF.R.U32.HI R0, RZ, 0x15, R0 ;  /* 0x00000015ff007819 */ /* 0x000fe80000011600 */
[----:B------:R-:W-:Y:S03]  /*6890*/  LOP3.LUT P0, RZ, R0, 0x3, R18, 0x48, !PT ;  /* 0x0000000300ff7812 */ /* 0x000fe60007804812 */
[----:B------:R-:W4:Y:S10]  /*68a0*/  LDTM.x32 R120, tmem[UR4] ;  /* 0x00000004007879ee */ /* 0x000f3400082c0000 */
[----:B----4-:R-:W-:Y:S05]  /*68b0*/  @!P0 BRA `(.L_x_111) ;  /* 0x0000000000408947 */ /* 0x010fea0003800000 */
        /* <DEDUP_REMOVED lines=16> */
.L_x_111:
[----:B------:R-:W-:Y:S05]  /*69c0*/  WARPSYNC.ALL ;  /* 0x0000000000007948 */ /* 0x000fea0003800000 */
[C---:B------:R-:W-:Y:S01]  /*69d0*/  R2UR UR4, R16.reuse ;  /* 0x00000000100472ca */ /* 0x040fe200000e0000 */
[----:B------:R-:W-:Y:S05]  /*69e0*/  VIADD R0, R16, 0x40 ;  /* 0x0000004010007836 */ /* 0x000fea0000000000 */
[----:B------:R-:W-:Y:S04]  /*69f0*/  SHF.R.U32.HI R0, RZ, 0x15, R0 ;  /* 0x00000015ff007819 */ /* 0x000fe80000011600 */
[----:B------:R-:W-:Y:S03]  /*6a00*/  LOP3.LUT P0, RZ, R0, 0x3, R18, 0x48, !PT ;  /* 0x0000000300ff7812 */ /* 0x000fe60007804812 */
[----:B------:R-:W4:Y:S10]  /*6a10*/  LDTM.x32 R88, tmem[UR4+0x20] ;  /* 0x00002004005879ee */ /* 0x000f3400082c0000 */
        /* <DEDUP_REMOVED lines=17> */
.L_x_112:
        /* <DEDUP_REMOVED lines=23> */
.L_x_113:
        /* <DEDUP_REMOVED lines=23> */
.L_x_114:
[----:B------:R-:W4:Y:S01]  /*6e10*/  S2R R18, SR_TID.X ;  /* 0x0000000000127919 */ /* 0x000f220000002100 */
[----:B------:R-:W-:Y:S05]  /*6e20*/  WARPSYNC.ALL ;  /* 0x0000000000007948 */ /* 0x000fea0003800000 */
[----:B----4-:R-:W-:Y:S02]  /*6e30*/  LOP3.LUT P1, RZ, R18, 0x60, RZ, 0xc0, !PT ;  /* 0x0000006012ff7812 */ /* 0x010fe4000782c0ff */
[----:B------:R-:W-:Y:S01]  /*6e40*/  F2FP.F16.E4M3.UNPACK_B R14, R186 ;  /* 0x000000baff0e723e */ /* 0x000fe200020006ff */
[C---:B---3--:R-:W-:Y:S01]  /*6e50*/  FMUL R160, R162.reuse, R34 ;  /* 0x00000022a2a07220 */ /* 0x048fe20000400000 */
[----:B-1----:R-:W-:Y:S01]  /*6e60*/  F2FP.F16.E4M3.UNPACK_B R3, R186.H1 ;  /* 0x000000baff03723e */ /* 0x002fe200030006ff */
[C---:B------:R-:W-:Y:S01]  /*6e70*/  FMUL R161, R162.reuse, R35 ;  /* 0x00000023a2a17220 */ /* 0x040fe20000400000 */
[----:B------:R-:W-:Y:S01]  /*6e80*/  F2FP.F16.E4M3.UNPACK_B R0, R187 ;  /* 0x000000bbff00723e */ /* 0x000fe200020006ff */
[----:B------:R-:W-:Y:S01]  /*6e90*/  FMUL R151, R162, R151 ;  /* 0x00000097a2977220 */ /* 0x000fe20000400000 */
[----:B------:R-:W-:Y:S01]  /*6ea0*/  R2UR UR4, R16 ;  /* 0x00000000100472ca */ /* 0x000fe200000e0000 */
[C---:B------:R-:W-:Y:S01]  /*6eb0*/  FMUL R88, R162.reuse, R88 ;  /* 0x00000058a2587220 */ /* 0x040fe20000400000 */
[----:B------:R-:W-:Y:S01]  /*6ec0*/  F2FP.F16.E4M3.UNPACK_B R5, R184 ;  /* 0x000000b8ff05723e */ /* 0x000fe200020006ff */
[----:B------:R-:W-:Y:S01]  /*6ed0*/  FMUL R89, R162, R89 ;  /* 0x00000059a2597220 */ /* 0x000fe20000400000 */
[----:B------:R-:W-:Y:S01]  /*6ee0*/  PRMT R4, R14, 0x7610, R4 ;  /* 0x000076100e047816 */ /* 0x000fe20000000004 */
[C---:B------:R-:W-:Y:S01]  /*6ef0*/  FMUL R92, R162.reuse, R92 ;  /* 0x0000005ca25c7220 */ /* 0x040fe20000400000 */
[-C--:B------:R-:W-:Y:S01]  /*6f00*/  F2FP.F16.E4M3.UNPACK_B R251, R180.reuse ;  /* 0x000000b4fffb723e */ /* 0x080fe200020006ff */
[C---:B------:R-:W-:Y:S01]  /*6f10*/  FMUL R93, R162.reuse, R93 ;  /* 0x0000005da25d7220 */ /* 0x040fe20000400000 */
[----:B------:R-:W-:Y:S01]  /*6f20*/  F2FP.F16.E4M3.UNPACK_B R250, R180.H1 ;  /* 0x000000b4fffa723e */ /* 0x000fe200030006ff */
[C---:B------:R-:W-:Y:S01]  /*6f30*/  FMUL R96, R162.reuse, R96 ;  /* 0x00000060a2607220 */ /* 0x040fe20000400000 */
[C---:B------:R-:W-:Y:S01]  /*6f40*/  PRMT R11, R3.reuse, 0x7632, R11 ;  /* 0x00007632030b7816 */ /* 0x040fe2000000000b */
[C---:B------:R-:W-:Y:S01]  /*6f50*/  FMUL R97, R162.reuse, R97 ;  /* 0x00000061a2617220 */ /* 0x040fe20000400000 */
[----:B------:R-:W-:Y:S01]  /*6f60*/  PRMT R10, R3, 0x7610, R10 ;  /* 0x00007610030a7816 */ /* 0x000fe2000000000a */
[----:B------:R-:W-:Y:S01]  /*6f70*/  FMUL R3, R162, R121 ;  /* 0x00000079a2037220 */ /* 0x000fe20000400000 */
[----:B------:R-:W-:Y:S01]  /*6f80*/  PRMT R13, R0, 0x7632, R13 ;  /* 0x00007632000d7816 */ /* 0x000fe2000000000d */
[----:B------:R-:W-:Y:S01]  /*6f90*/  FMUL R121, R162, R125 ;  /* 0x0000007da2797220 */ /* 0x000fe20000400000 */
[----:B------:R-:W-:Y:S01]  /*6fa0*/  PRMT R12, R0, 0x7610, R12 ;  /* 0x00007610000c7816 */ /* 0x000fe2000000000c */
[C---:B------:R-:W-:Y:S01]  /*6fb0*/  FMUL R0, R162.reuse, R120 ;  /* 0x00000078a2007220 */ /* 0x040fe20000400000 */
[-C--:B------:R-:W-:Y:S01]  /*6fc0*/  F2FP.F16.E4M3.UNPACK_B R249, R181.reuse ;  /* 0x000000b5fff9723e */ /* 0x080fe200020006ff */
[C---:B------:R-:W-:Y:S01]  /*6fd0*/  FMUL R120, R162.reuse, R124 ;  /* 0x0000007ca2787220 */ /* 0x040fe20000400000 */
[----:B------:R-:W-:Y:S01]  /*6fe0*/  F2FP.F16.E4M3.UNPACK_B R248, R181.H1 ;  /* 0x000000b5fff8723e */ /* 0x000fe200030006ff */
[C---:B------:R-:W-:Y:S01]  /*6ff0*/  FMUL R124, R162.reuse, R128 ;  /* 0x00000080a27c7220 */ /* 0x040fe20000400000 */
[-C--:B------:R-:W-:Y:S01]  /*7000*/  F2FP.F16.E4M3.UNPACK_B R247, R182.reuse ;  /* 0x000000b6fff7723e */ /* 0x080fe200020006ff */
[C---:B------:R-:W-:Y:S01]  /*7010*/  FMUL R125, R162.reuse, R129 ;  /* 0x00000081a27d7220 */ /* 0x040fe20000400000 */
[----:B------:R-:W-:Y:S01]  /*7020*/  F2FP.F16.E4M3.UNPACK_B R180, R182.H1 ;  /* 0x000000b6ffb4723e */ /* 0x000fe200030006ff */
[C---:B------:R-:W-:Y:S01]  /*7030*/  FMUL R128, R162.reuse, R132 ;  /* 0x00000084a2807220 */ /* 0x040fe20000400000 */
[----:B------:R-:W-:Y:S01]  /*7040*/  F2FP.F16.E4M3.UNPACK_B R8, R184.H1 ;  /* 0x000000b8ff08723e */ /* 0x000fe200030006ff */
        /* <DEDUP_REMOVED lines=18> */
[----:B------:R-:W-:Y:S01]  /*7170*/  FMUL R145, R162, R149 ;  /* 0x00000095a2917220 */ /* 0x000fe20000400000 */
[----:B------:R-:W-:Y:S01]  /*7180*/  PRMT R173, R4, 0x7610, R173 ;  /* 0x0000761004ad7816 */ /* 0x000fe200000000ad */
[--C-:B------:R-:W-:Y:S01]  /*7190*/  HADD2.F32 R4, -RZ, R5.reuse.H0_H0 ;  /* 0x20000005ff047230 */ /* 0x100fe20000004100 */
[-C--:B------:R-:W-:Y:S01]  /*71a0*/  F2FP.F16.E4M3.UNPACK_B R219, R170.reuse ;  /* 0x000000aaffdb723e */ /* 0x080fe200020006ff */
[----:B------:R-:W-:Y:S01]  /*71b0*/  HADD2.F32 R5, -RZ, R5.H1_H1 ;  /* 0x30000005ff057230 */ /* 0x000fe20000004100 */
[----:B------:R-:W-:Y:S01]  /*71c0*/  F2FP.F16.E4M3.UNPACK_B R220, R170.H1 ;  /* 0x000000aaffdc723e */ /* 0x000fe200030006ff */
[C---:B------:R-:W-:Y:S01]  /*71d0*/  FMUL R149, R162.reuse, R25 ;  /* 0x00000019a2957220 */ /* 0x040fe20000400000 */
[-C--:B------:R-:W-:Y:S01]  /*71e0*/  F2FP.F16.E4M3.UNPACK_B R185, R189.reuse ;  /* 0x000000bdffb9723e */ /* 0x080fe200020006ff */
[C---:B------:R-:W-:Y:S01]  /*71f0*/  FFMA R0, R163.reuse, R4, R0 ;  /* 0x00000004a3007223 */ /* 0x040fe20000000000 */
[----:B------:R-:W-:Y:S01]  /*7200*/  F2FP.F16.E4M3.UNPACK_B R186, R189.H1 ;  /* 0x000000bdffba723e */ /* 0x000fe200030006ff */
[----:B------:R-:W-:Y:S01]  /*7210*/  FFMA R3, R163, R5, R3 ;  /* 0x00000005a3037223 */ /* 0x000fe20000000003 */
[----:B------:R-:W-:Y:S01]  /*7220*/  F2FP.F16.E4M3.UNPACK_B R187, R190 ;  /* 0x000000beffbb723e */ /* 0x000fe200020006ff */
[C---:B------:R-:W-:Y:S01]  /*7230*/  FMUL R100, R162.reuse, R100 ;  /* 0x00000064a2647220 */ /* 0x040fe20000400000 */
[----:B------:R-:W-:Y:S01]  /*7240*/  F2FP.F16.E4M3.UNPACK_B R188, R190.H1 ;  /* 0x000000beffbc723e */ /* 0x000fe200030006ff */
[C---:B------:R-:W-:Y:S01]  /*7250*/  FMUL R101, R162.reuse, R101 ;  /* 0x00000065a2657220 */ /* 0x040fe20000400000 */
[----:B------:R-:W-:Y:S01]  /*7260*/  IADD3 R170, PT, PT, R17, 0xc8, RZ ;  /* 0x000000c811aa7810 */ /* 0x000fe20007ffe0ff */
[C---:B------:R-:W-:Y:S01]  /*7270*/  FMUL R104, R162.reuse, R104 ;  /* 0x00000068a2687220 */ /* 0x040fe20000400000 */
[----:B------:R-:W-:Y:S01]  /*7280*/  F2FP.F16.E4M3.UNPACK_B R189, R191 ;  /* 0x000000bfffbd723e */ /* 0x000fe200020006ff */
[C---:B------:R-:W-:Y:S01]  /*7290*/  FMUL R105, R162.reuse, R105 ;  /* 0x00000069a2697220 */ /* 0x040fe20000400000 */
[----:B------:R-:W-:Y:S01]  /*72a0*/  F2FP.F16.E4M3.UNPACK_B R190, R191.H1 ;  /* 0x000000bfffbe723e */ /* 0x000fe200030006ff */
[----:B------:R-:W-:Y:S01]  /*72b0*/  FMUL R108, R162, R108 ;  /* 0x0000006ca26c7220 */ /* 0x000fe20000400000 */
[----:B--2---:R-:W-:Y:S01]  /*72c0*/  PRMT R9, R14, 0x7632, R9 ;  /* 0x000076320e097816 */ /* 0x004fe20000000009 */
[----:B------:R-:W-:Y:S01]  /*72d0*/  FMUL R109, R162, R109 ;  /* 0x0000006da26d7220 */ /* 0x000fe20000400000 */
[----:B------:R-:W-:Y:S01]  /*72e0*/  LOP3.LUT R170, R170, 0xfefffff8, RZ, 0xc0, !PT ;  /* 0xfefffff8aaaa7812 */ /* 0x000fe200078ec0ff */
        /* <DEDUP_REMOVED lines=8> */
[C---:B------:R-:W-:Y:S01]  /*7370*/  FMUL R56, R162.reuse, R56 ;  /* 0x00000038a2387220 */ /* 0x040fe20000400000 */
[-C--:B------:R-:W-:Y:S01]  /*7380*/  F2FP.F16.E4M3.UNPACK_B R203, R178.reuse ;  /* 0x000000b2ffcb723e */ /* 0x080fe200020006ff */
[C---:B------:R-:W-:Y:S01]  /*7390*/  FMUL R57, R162.reuse, R57 ;  /* 0x00000039a2397220 */ /* 0x040fe20000400000 */
[----:B------:R-:W-:Y:S01]  /*73a0*/  F2FP.F16.E4M3.UNPACK_B R204, R178.H1 ;  /* 0x000000b2ffcc723e */ /* 0x000fe200030006ff */
[C---:B------:R-:W-:Y:S01]  /*73b0*/  FMUL R60, R162.reuse, R60 ;  /* 0x0000003ca23c7220 */ /* 0x040fe20000400000 */
[----:B------:R-:W-:Y:S01]  /*73c0*/  PRMT R178, R11, 0x7610, R178 ;  /* 0x000076100bb27816 */ /* 0x000fe200000000b2 */
        /* <DEDUP_REMOVED lines=13> */
[----:B------:R-:W-:Y:S01]  /*74a0*/  F2FP.F16.E4M3.UNPACK_B R215, R168 ;  /* 0x000000a8ffd7723e */ /* 0x000fe200020006ff */
[C---:B------:R-:W-:Y:S01]  /*74b0*/  FMUL R76, R162.reuse, R76 ;  /* 0x0000004ca24c7220 */ /* 0x040fe20000400000 */
[----:B------:R-:W-:Y:S01]  /*74c0*/  F2FP.F16.E4M3.UNPACK_B R216, R168.H1 ;  /* 0x000000a8ffd8723e */ /* 0x000fe200030006ff */
[--C-:B------:R-:W-:Y:S01]  /*74d0*/  HADD2.F32 R168, -RZ, R6.reuse.H0_H0 ;  /* 0x20000006ffa87230 */ /* 0x100fe20000004100 */
[----:B------:R-:W-:Y:S01]  /*74e0*/  F2FP.F16.E4M3.UNPACK_B R217, R169 ;  /* 0x000000a9ffd9723e */ /* 0x000fe200020006ff */
[C---:B------:R-:W-:Y:S01]  /*74f0*/  FMUL R77, R162.reuse, R77 ;  /* 0x0000004da24d7220 */ /* 0x040fe20000400000 */
[----:B------:R-:W-:Y:S01]  /*7500*/  F2FP.F16.E4M3.UNPACK_B R218, R169.H1 ;  /* 0x000000a9ffda723e */ /* 0x000fe200030006ff */
[----:B------:R-:W-:Y:S01]  /*7510*/  HADD2.F32 R169, -RZ, R6.H1_H1 ;  /* 0x30000006ffa97230 */ /* 0x000fe20000004100 */
        /* <DEDUP_REMOVED lines=19> */
[C---:B------:R-:W-:Y:S01]  /*7650*/  FMUL R156, R162.reuse, R30 ;  /* 0x0000001ea29c7220 */ /* 0x040fe20000400000 */
[----:B------:R-:W-:Y:S01]  /*7660*/  F2FP.F16.E4M3.UNPACK_B R233, R157 ;  /* 0x0000009dffe9723e */ /* 0x000fe200020006ff */
        /* <DEDUP_REMOVED lines=27> */
[----:B------:R-:W-:Y:S01]  /*7820*/  F2FP.F16.E4M3.UNPACK_B R213, R175 ;  /* 0x000000afffd5723e */ /* 0x000fe200020006ff */
[C---:B------:R-:W-:Y:S01]  /*7830*/  FMUL R49, R162.reuse, R49 ;  /* 0x00000031a2317220 */ /* 0x040fe20000400000 */
[----:B------:R-:W-:Y:S01]  /*7840*/  F2FP.F16.E4M3.UNPACK_B R214, R175.H1 ;  /* 0x000000afffd6723e */ /* 0x000fe200030006ff */
[----:B------:R-:W-:Y:S02]  /*7850*/  HADD2.F32 R175, -RZ, R251.H1_H1 ;  /* 0x300000fbffaf7230 */ /* 0x000fe40000004100 */
[C---:B------:R-:W-:Y:S01]  /*7860*/  FMUL R52, R162.reuse, R52 ;  /* 0x00000034a2347220 */ /* 0x040fe20000400000 */
[C---:B------:R-:W-:Y:S01]  /*7870*/  FMUL R53, R162.reuse, R53 ;  /* 0x00000035a2357220 */ /* 0x040fe20000400000 */
[----:B------:R-:W-:Y:S01]  /*7880*/  F2FP.F16.E4M3.UNPACK_B R191, R196 ;  /* 0x000000c4ffbf723e */ /* 0x000fe200020006ff */
[C---:B------:R-:W-:Y:S01]  /*7890*/  FMUL R122, R162.reuse, R122 ;  /* 0x0000007aa27a7220 */ /* 0x040fe20000400000 */
[----:B------:R-:W-:Y:S01]  /*78a0*/  F2FP.F16.E4M3.UNPACK_B R193, R197 ;  /* 0x000000c5ffc1723e */ /* 0x000fe200020006ff */
[C---:B------:R-:W-:Y:S01]  /*78b0*/  FMUL R123, R162.reuse, R123 ;  /* 0x0000007ba27b7220 */ /* 0x040fe20000400000 */
[----:B------:R-:W-:Y:S01]  /*78c0*/  F2FP.F16.E4M3.UNPACK_B R194, R197.H1 ;  /* 0x000000c5ffc2723e */ /* 0x000fe200030006ff */
[C---:B------:R-:W-:Y:S01]  /*78d0*/  FFMA R122, R163.reuse, R164, R122 ;  /* 0x000000a4a37a7223 */ /* 0x040fe2000000007a */
[----:B------:R-:W-:Y:S01]  /*78e0*/  HADD2.F32 R164, -RZ, R179.H0_H0 ;  /* 0x200000b3ffa47230 */ /* 0x000fe20000004100 */
[----:B------:R-:W-:Y:S01]  /*78f0*/  F2FP.F16.E4M3.UNPACK_B R197, R199 ;  /* 0x000000c7ffc5723e */ /* 0x000fe200020006ff */
[----:B------:R-:W-:Y:S02]  /*7900*/  HADD2.F32 R179, -RZ, R247.H1_H1 ;  /* 0x300000f7ffb37230 */ /* 0x000fe40000004100 */
[C---:B------:R-:W-:Y:S01]  /*7910*/  FFMA R123, R163.reuse, R165, R123 ;  /* 0x000000a5a37b7223 */ /* 0x040fe2000000007b */
[----:B------:R-:W-:Y:S02]  /*7920*/  HADD2.F32 R165, -RZ, R177.H0_H0 ;  /* 0x200000b1ffa57230 */ /* 0x000fe40000004100 */
[C---:B------:R-:W-:Y:S01]  /*7930*/  FFMA R120, R163.reuse, R166, R120 ;  /* 0x000000a6a3787223 */ /* 0x040fe20000000078 */
[----:B------:R-:W-:Y:S02]  /*7940*/  HADD2.F32 R166, -RZ, R252.H0_H0 ;  /* 0x200000fcffa67230 */ /* 0x000fe40000004100 */
[C---:B------:R-:W-:Y:S01]  /*7950*/  FFMA R121, R163.reuse, R167, R121 ;  /* 0x000000a7a3797223 */ /* 0x040fe20000000079 */
[----:B------:R-:W-:Y:S01]  /*7960*/  HADD2.F32 R167, -RZ, R251.H0_H0 ;  /* 0x200000fbffa77230 */ /* 0x000fe20000004100 */
[----:B------:R-:W-:Y:S01]  /*7970*/  F2FP.F16.E4M3.UNPACK_B R195, R198 ;  /* 0x000000c6ffc3723e */ /* 0x000fe200020006ff */
[--C-:B------:R-:W-:Y:S02]  /*7980*/  HADD2.F32 R177, -RZ, R249.reuse.H1_H1 ;  /* 0x300000f9ffb17230 */ /* 0x100fe40000004100 */
[C---:B------:R-:W-:Y:S01]  /*7990*/  FMUL R126, R162.reuse, R126 ;  /* 0x0000007ea27e7220 */ /* 0x040fe20000400000 */
[C---:B------:R-:W-:Y:S01]  /*79a0*/  FMUL R127, R162.reuse, R127 ;  /* 0x0000007fa27f7220 */ /* 0x040fe20000400000 */
[----:B------:R-:W-:Y:S01]  /*79b0*/  F2FP.F16.E4M3.UNPACK_B R221, R171 ;  /* 0x000000abffdd723e */ /* 0x000fe200020006ff */
[C---:B------:R-:W-:Y:S01]  /*79c0*/  FMUL R130, R162.reuse, R130 ;  /* 0x00000082a2827220 */ /* 0x040fe20000400000 */
[C---:B------:R-:W-:Y:S01]  /*79d0*/  FFMA R126, R163.reuse, R168, R126 ;  /* 0x000000a8a37e7223 */ /* 0x040fe2000000007e */
[----:B------:R-:W-:Y:S02]  /*79e0*/  HADD2.F32 R168, -RZ, R250.H0_H0 ;  /* 0x200000faffa87230 */ /* 0x000fe40000004100 */
[----:B------:R-:W-:Y:S01]  /*79f0*/  FFMA R127, R163, R169, R127 ;  /* 0x000000a9a37f7223 */ /* 0x000fe2000000007f */
[----:B------:R-:W-:Y:S01]  /*7a00*/  HADD2.F32 R169, -RZ, R249.H0_H0 ;  /* 0x200000f9ffa97230 */ /* 0x000fe20000004100 */
[----:B------:R-:W-:Y:S01]  /*7a10*/  F2FP.F16.E4M3.UNPACK_B R222, R171.H1 ;  /* 0x000000abffde723e */ /* 0x000fe200030006ff */
[----:B------:R-:W-:Y:S02]  /*7a20*/  HADD2.F32 R171, -RZ, R172.H0_H0 ;  /* 0x200000acffab7230 */ /* 0x000fe40000004100 */
[C---:B------:R-:W-:Y:S01]  /*7a30*/  FMUL R131, R162.reuse, R131 ;  /* 0x00000083a2837220 */ /* 0x040fe20000400000 */
[----:B------:R-:W-:Y:S01]  /*7a40*/  HADD2.F32 R172, -RZ, R178.H0_H0 ;  /* 0x200000b2ffac7230 */ /* 0x000fe20000004100 */
[----:B------:R-:W-:Y:S01]  /*7a50*/  F2FP.SATFINITE.E4M3.F32.PACK_AB_MERGE_C R126, R127, R126, RZ ;  /* 0x0000007e7f7e723e */ /* 0x000fe200048070ff */
[----:B------:R-:W-:Y:S01]  /*7a60*/  HADD2.F32 R178, -RZ, R248.H1_H1 ;  /* 0x300000f8ffb27230 */ /* 0x000fe20000004100 */
[----:B------:R-:W-:Y:S01]  /*7a70*/  F2FP.F16.E4M3.UNPACK_B R211, R174 ;  /* 0x000000aeffd3723e */ /* 0x000fe200020006ff */
[C---:B------:R-:W-:Y:S01]  /*7a80*/  FMUL R134, R162.reuse, R134 ;  /* 0x00000086a2867220 */ /* 0x040fe20000400000 */
[----:B------:R-:W-:Y:S01]  /*7a90*/  F2FP.SATFINITE.E4M3.F32.PACK_AB_MERGE_C R249, R121, R120, R126 ;  /* 0x0000007879f9723e */ /* 0x000fe2000480707e */
[C---:B------:R-:W-:Y:S01]  /*7aa0*/  FMUL R135, R162.reuse, R135 ;  /* 0x00000087a2877220 */ /* 0x040fe20000400000 */
        /* <DEDUP_REMOVED lines=47> */
[----:B------:R-:W-:Y:S01]  /*7da0*/  FMUL R55, R162, R55 ;  /* 0x00000037a2377220 */ /* 0x000fe20000400000 */
[----:B------:R-:W-:Y:S01]  /*7db0*/  F2FP.F16.E4M3.UNPACK_B R192, R196.H1 ;  /* 0x000000c4ffc0723e */ /* 0x000fe200030006ff */
[----:B------:R-:W-:Y:S01]  /*7dc0*/  UIADD3 UR6, UPT, UPT, UR43, 0x1, URZ ;  /* 0x000000012b067890 */ /* 0x000fe2000fffe0ff */
[----:B------:R-:W-:Y:S01]  /*7dd0*/  F2FP.F16.E4M3.UNPACK_B R196, R198.H1 ;  /* 0x000000c6ffc4723e */ /* 0x000fe200030006ff */
[----:B------:R-:W-:Y:S01]  /*7de0*/  BSSY.RECONVERGENT B0, `(.L_x_115) ;  /* 0x00001dd000007945 */ /* 0x000fe20003800200 */
[----:B------:R-:W-:Y:S02]  /*7df0*/  F2FP.F16.E4M3.UNPACK_B R198, R199.H1 ;  /* 0x000000c7ffc6723e */ /* 0x000fe400030006ff */
[----:B------:R-:W-:Y:S02]  /*7e00*/  F2FP.F16.E4M3.UNPACK_B R199, R176 ;  /* 0x000000b0ffc7723e */ /* 0x000fe400020006ff */
[----:B------:R-:W-:Y:S02]  /*7e10*/  PRMT R176, R13, 0x7610, R176 ;  /* 0x000076100db07816 */ /* 0x000fe400000000b0 */
[----:B------:R-:W1:Y:S01]  /*7e20*/  LDTM.x32 R4, tmem[UR4+0x80] ;  /* 0x00008004000479ee */ /* 0x000e6200082c0000 */
[----:B------:R-:W-:Y:S01]  /*7e30*/  NOP ;  /* 0x0000000000007918 */ /* 0x000fe20000000000 */
[----:B-1----:R1:W-:Y:S01]  /*7e40*/  SYNCS.ARRIVE.TRANS64.RED.A1T0 RZ, [R170+URZ], RZ ;  /* 0x000000ffaaff79a7 */ /* 0x0023e200081004ff */
[----:B------:R-:W-:Y:S01]  /*7e50*/  F2FP.F16.E4M3.UNPACK_B R212, R174.H1 ;  /* 0x000000aeffd4723e */ /* 0x000fe200030006ff */
[----:B------:R-:W-:Y:S02]  /*7e60*/  HADD2.F32 R174, -RZ, R252.H1_H1 ;  /* 0x300000fcffae7230 */ /* 0x000fe40000004100 */
[----:B------:R-:W2:Y:S01]  /*7e70*/  S2R R252, SR_TID.X ;  /* 0x0000000000fc7919 */ /* 0x000ea20000002100 */
[----:B-1----:R-:W-:Y:S02]  /*7e80*/  HADD2.F32 R170, -RZ, R173.H0_H0 ;  /* 0x200000adffaa7230 */ /* 0x002fe40000004100 */
[----:B------:R-:W-:Y:S02]  /*7e90*/  HADD2.F32 R173, -RZ, R176.H0_H0 ;  /* 0x200000b0ffad7230 */ /* 0x000fe40000004100 */
[----:B------:R-:W-:Y:S02]  /*7ea0*/  HADD2.F32 R176, -RZ, R250.H1_H1 ;  /* 0x300000faffb07230 */ /* 0x000fe40000004100 */
[C---:B------:R-:W-:Y:S01]  /*7eb0*/  FFMA R124, R163.reuse, R170, R124 ;  /* 0x000000aaa37c7223 */ /* 0x040fe2000000007c */
[----:B------:R-:W-:Y:S02]  /*7ec0*/  HADD2.F32 R170, -RZ, R248.H0_H0 ;  /* 0x200000f8ffaa7230 */ /* 0x000fe40000004100 */
[----:B------:R-:W-:Y:S01]  /*7ed0*/  FFMA R125, R163, R171, R125 ;  /* 0x000000aba37d7223 */ /* 0x000fe2000000007d */
[----:B------:R-:W-:Y:S01]  /*7ee0*/  HADD2.F32 R171, -RZ, R247.H0_H0 ;  /* 0x200000f7ffab7230 */ /* 0x000fe20000004100 */
[----:B------:R-:W-:Y:S01]  /*7ef0*/  F2FP.SATFINITE.E4M3.F32.PACK_AB_MERGE_C R248, R123, R122, RZ ;  /* 0x0000007a7bf8723e */ /* 0x000fe200048070ff */
[----:B------:R-:W-:Y:S02]  /*7f00*/  HADD2.F32 R122, -RZ, R246.H0_H0 ;  /* 0x200000f6ff7a7230 */ /* 0x000fe40000004100 */
[----:B------:R-:W-:Y:S01]  /*7f10*/  FFMA R130, R163, R164, R130 ;  /* 0x000000a4a3827223 */ /* 0x000fe20000000082 */
[--C-:B------:R-:W-:Y:S01]  /*7f20*/  HADD2.F32 R164, -RZ, R180.reuse.H0_H0 ;  /* 0x200000b4ffa47230 */ /* 0x100fe20000004100 */
[----:B------:R-:W-:Y:S01]  /*7f30*/  F2FP.SATFINITE.E4M3.F32.PACK_AB_MERGE_C R248, R3, R0, R248 ;  /* 0x0000000003f8723e */ /* 0x000fe200048070f8 */
[----:B------:R-:W-:Y:S01]  /*7f40*/  HADD2.F32 R180, -RZ, R180.H1_H1 ;  /* 0x300000b4ffb47230 */ /* 0x000fe20000004100 */
[C---:B--2---:R-:W-:Y:S01]  /*7f50*/  SHF.L.U32 R247, R252.reuse, 0x5, RZ ;  /* 0x00000005fcf77819 */ /* 0x044fe200000006ff */
[----:B------:R-:W-:Y:S02]  /*7f60*/  HADD2.F32 R123, -RZ, R246.H1_H1 ;  /* 0x300000f6ff7b7230 */ /* 0x000fe40000004100 */
[C---:B------:R-:W-:Y:S01]  /*7f70*/  FFMA R131, R163.reuse, R172, R131 ;  /* 0x000000aca3837223 */ /* 0x040fe20000000083 */
[--C-:B------:R-:W-:Y:S02]  /*7f80*/  HADD2.F32 R172, -RZ, R181.reuse.H0_H0 ;  /* 0x200000b5ffac7230 */ /* 0x100fe40000004100 */
[C---:B------:R-:W-:Y:S01]  /*7f90*/  FFMA R128, R163.reuse, R165, R128 ;  /* 0x000000a5a3807223 */ /* 0x040fe20000000080 */
[----:B------:R-:W-:Y:S02]  /*7fa0*/  HADD2.F32 R181, -RZ, R181.H1_H1 ;  /* 0x300000b5ffb57230 */ /* 0x000fe40000004100 */
[----:B------:R-:W-:Y:S01]  /*7fb0*/  FFMA R129, R163, R173, R129 ;  /* 0x000000ada3817223 */ /* 0x000fe20000000081 */
[--C-:B------:R-:W-:Y:S01]  /*7fc0*/  HADD2.F32 R165, -RZ, R182.reuse.H0_H0 ;  /* 0x200000b6ffa57230 */ /* 0x100fe20000004100 */
[----:B------:R-:W-:Y:S01]  /*7fd0*/  LOP3.LUT P0, RZ, R247, 0x80, RZ, 0xc0, !PT ;  /* 0x00000080f7ff7812 */ /* 0x000fe2000780c0ff */
[----:B------:R-:W-:Y:S01]  /*7fe0*/  HADD2.F32 R182, -RZ, R182.H1_H1 ;  /* 0x300000b6ffb67230 */ /* 0x000fe20000004100 */
[----:B------:R-:W-:Y:S01]  /*7ff0*/  F2FP.SATFINITE.E4M3.F32.PACK_AB_MERGE_C R130, R131, R130, RZ ;  /* 0x000000828382723e */ /* 0x000fe200048070ff */
[--C-:B------:R-:W-:Y:S02]  /*8000*/  HADD2.F32 R173, -RZ, R183.reuse.H0_H0 ;  /* 0x200000b7ffad7230 */ /* 0x100fe40000004100 */
[----:B------:R-:W-:Y:S01]  /*8010*/  FFMA R134, R163, R166, R134 ;  /* 0x000000a6a3867223 */ /* 0x000fe20000000086 */
[----:B------:R-:W-:Y:S01]  /*8020*/  HADD2.F32 R183, -RZ, R183.H1_H1 ;  /* 0x300000b7ffb77230 */ /* 0x000fe20000004100 */
[----:B------:R-:W-:Y:S01]  /*8030*/  F2FP.SATFINITE.E4M3.F32.PACK_AB_MERGE_C R250, R125, R124, R130 ;  /* 0x0000007c7dfa723e */ /* 0x000fe20004807082 */
[--C-:B------:R-:W-:Y:S02]  /*8040*/  HADD2.F32 R166, -RZ, R184.reuse.H0_H0 ;  /* 0x200000b8ffa67230 */ /* 0x100fe40000004100 */
[C---:B------:R-:W-:Y:S01]  /*8050*/  FFMA R135, R163.reuse, R174, R135 ;  /* 0x000000aea3877223 */ /* 0x040fe20000000087 */
[----:B------:R-:W-:Y:S02]  /*8060*/  HADD2.F32 R184, -RZ, R184.H1_H1 ;  /* 0x300000b8ffb87230 */ /* 0x000fe40000004100 */
[C---:B------:R-:W-:Y:S01]  /*8070*/  FFMA R132, R163.reuse, R167, R132 ;  /* 0x000000a7a3847223 */ /* 0x040fe20000000084 */
[--C-:B------:R-:W-:Y:S02]  /*8080*/  HADD2.F32 R174, -RZ, R185.reuse.H0_H0 ;  /* 0x200000b9ffae7230 */ /* 0x100fe40000004100 */
[----:B------:R-:W-:Y:S01]  /*8090*/  FFMA R133, R163, R175, R133 ;  /* 0x000000afa3857223 */ /* 0x000fe20000000085 */
        /* <DEDUP_REMOVED lines=75> */
[----:B------:R-:W-:Y:S01]  /*8550*/  FFMA R103, R163, R190, R103 ;  /* 0x000000bea3677223 */ /* 0x000fe20000000067 */
[----:B------:R-:W-:Y:S01]  /*8560*/  HADD2.F32 R204, -RZ, R204.H1_H1 ;  /* 0x300000ccffcc7230 */ /* 0x000fe20000004100 */
[----:B------:R-:W-:Y:S01]  /*8570*/  SHF.L.U32 R0, R252, 0x2, RZ ;  /* 0x00000002fc007819 */ /* 0x000fe200000006ff */
[--C-:B------:R-:W-:Y:S01]  /*8580*/  HADD2.F32 R184, -RZ, R205.reuse.H0_H0 ;  /* 0x200000cdffb87230 */ /* 0x100fe20000004100 */
[----:B------:R-:W-:Y:S01]  /*8590*/  LOP3.LUT R3, R247, 0x80, RZ, 0xc0, !PT ;  /* 0x00000080f7037812 */ /* 0x000fe200078ec0ff */
[----:B------:R-:W-:Y:S01]  /*85a0*/  HADD2.F32 R205, -RZ, R205.H1_H1 ;  /* 0x300000cdffcd7230 */ /* 0x000fe20000004100 */
[----:B------:R-:W-:Y:S01]  /*85b0*/  F2FP.SATFINITE.E4M3.F32.PACK_AB_MERGE_C R135, R151, R150, RZ ;  /* 0x000000969787723e */ /* 0x000fe200048070ff */
[--C-:B------:R-:W-:Y:S01]  /*85c0*/  HADD2.F32 R174, -RZ, R206.reuse.H0_H0 ;  /* 0x200000ceffae7230 */ /* 0x100fe20000004100 */
[----:B------:R-:W-:Y:S01]  /*85d0*/  F2FP.SATFINITE.E4M3.F32.PACK_AB_MERGE_C R90, R91, R90, RZ ;  /* 0x0000005a5b5a723e */ /* 0x000fe200048070ff */
[----:B------:R-:W-:Y:S01]  /*85e0*/  HADD2.F32 R206, -RZ, R206.H1_H1 ;  /* 0x300000ceffce7230 */ /* 0x000fe20000004100 */
[----:B------:R-:W-:Y:S01]  /*85f0*/  F2FP.SATFINITE.E4M3.F32.PACK_AB_MERGE_C R135, R145, R144, R135 ;  /* 0x000000909187723e */ /* 0x000fe20004807087 */
[--C-:B------:R-:W-:Y:S01]  /*8600*/  HADD2.F32 R185, -RZ, R207.reuse.H0_H0 ;  /* 0x200000cfffb97230 */ /* 0x100fe20000004100 */
[----:B------:R-:W-:Y:S01]  /*8610*/  F2FP.SATFINITE.E4M3.F32.PACK_AB_MERGE_C R94, R95, R94, RZ ;  /* 0x0000005e5f5e723e */ /* 0x000fe200048070ff */
[----:B------:R-:W-:Y:S01]  /*8620*/  HADD2.F32 R207, -RZ, R207.H1_H1 ;  /* 0x300000cfffcf7230 */ /* 0x000fe20000004100 */
[----:B------:R-:W-:Y:S01]  /*8630*/  F2FP.SATFINITE.E4M3.F32.PACK_AB_MERGE_C R98, R99, R98, RZ ;  /* 0x000000626362723e */ /* 0x000fe200048070ff */
[--C-:B------:R-:W-:Y:S01]  /*8640*/  HADD2.F32 R167, -RZ, R208.reuse.H0_H0 ;  /* 0x200000d0ffa77230 */ /* 0x100fe20000004100 */
[----:B------:R-:W-:Y:S01]  /*8650*/  F2FP.SATFINITE.E4M3.F32.PACK_AB_MERGE_C R91, R103, R102, RZ ;  /* 0x00000066675b723e */ /* 0x000fe200048070ff */
[----:B------:R-:W-:Y:S01]  /*8660*/  HADD2.F32 R208, -RZ, R208.H1_H1 ;  /* 0x300000d0ffd07230 */ /* 0x000fe20000004100 */
[----:B------:R-:W-:Y:S01]  /*8670*/  F2FP.SATFINITE.E4M3.F32.PACK_AB_MERGE_C R88, R89, R88, R90 ;  /* 0x000000585958723e */ /* 0x000fe2000480705a */
[--C-:B------:R-:W-:Y:S01]  /*8680*/  HADD2.F32 R186, -RZ, R209.reuse.H0_H0 ;  /* 0x200000d1ffba7230 */ /* 0x100fe20000004100 */
[----:B------:R-:W-:Y:S01]  /*8690*/  F2FP.SATFINITE.E4M3.F32.PACK_AB_MERGE_C R89, R93, R92, R94 ;  /* 0x0000005c5d59723e */ /* 0x000fe2000480705e */
[----:B------:R-:W-:Y:S01]  /*86a0*/  HADD2.F32 R209, -RZ, R209.H1_H1 ;  /* 0x300000d1ffd17230 */ /* 0x000fe20000004100 */
[----:B------:R-:W-:Y:S01]  /*86b0*/  F2FP.SATFINITE.E4M3.F32.PACK_AB_MERGE_C R90, R97, R96, R98 ;  /* 0x00000060615a723e */ /* 0x000fe20004807062 */
[----:B------:R-:W-:Y:S01]  /*86c0*/  FFMA R104, R163, R177, R104 ;  /* 0x000000b1a3687223 */ /* 0x000fe20000000068 */
[--C-:B------:R-:W-:Y:S01]  /*86d0*/  HADD2.F32 R175, -RZ, R210.reuse.H0_H0 ;  /* 0x200000d2ffaf7230 */ /* 0x100fe20000004100 */
[----:B------:R-:W-:Y:S01]  /*86e0*/  F2FP.SATFINITE.E4M3.F32.PACK_AB_MERGE_C R91, R101, R100, R91 ;  /* 0x00000064655b723e */ /* 0x000fe2000480705b */
[C---:B------:R-:W-:Y:S01]  /*86f0*/  FFMA R105, R163.reuse, R191, R105 ;  /* 0x000000bfa3697223 */ /* 0x040fe20000000069 */
[C---:B------:R-:W-:Y:S01]  /*8700*/  FFMA R106, R163.reuse, R170, R106 ;  /* 0x000000aaa36a7223 */ /* 0x040fe2000000006a */
[----:B------:R-:W-:Y:S02]  /*8710*/  HADD2.F32 R210, -RZ, R210.H1_H1 ;  /* 0x300000d2ffd27230 */ /* 0x000fe40000004100 */
[C---:B------:R-:W-:Y:S01]  /*8720*/  FFMA R107, R163.reuse, R192, R107 ;  /* 0x000000c0a36b7223 */ /* 0x040fe2000000006b */
[C---:B------:R-:W-:Y:S01]  /*8730*/  FFMA R108, R163.reuse, R178, R108 ;  /* 0x000000b2a36c7223 */ /* 0x040fe2000000006c */
[C---:B------:R-:W-:Y:S01]  /*8740*/  FFMA R109, R163.reuse, R193, R109 ;  /* 0x000000c1a36d7223 */ /* 0x040fe2000000006d */
[C---:B------:R-:W-:Y:S01]  /*8750*/  FFMA R110, R163.reuse, R171, R110 ;  /* 0x000000aba36e7223 */ /* 0x040fe2000000006e */
[----:B------:R-:W-:Y:S01]  /*8760*/  FFMA R111, R163, R194, R111 ;  /* 0x000000c2a36f7223 */ /* 0x000fe2000000006f */
[----:B------:R-:W-:Y:S01]  /*8770*/  F2FP.SATFINITE.E4M3.F32.PACK_AB_MERGE_C R106, R107, R106, RZ ;  /* 0x0000006a6b6a723e */ /* 0x000fe200048070ff */
[--C-:B------:R-:W-:Y:S02]  /*8780*/  HADD2.F32 R187, -RZ, R211.reuse.H0_H0 ;  /* 0x200000d3ffbb7230 */ /* 0x100fe40000004100 */
[C---:B------:R-:W-:Y:S01]  /*8790*/  FFMA R112, R163.reuse, R179, R112 ;  /* 0x000000b3a3707223 */ /* 0x040fe20000000070 */
[----:B------:R-:W-:Y:S01]  /*87a0*/  FFMA R113, R163, R195, R113 ;  /* 0x000000c3a3717223 */ /* 0x000fe20000000071 */
[----:B------:R-:W-:Y:S01]  /*87b0*/  F2FP.SATFINITE.E4M3.F32.PACK_AB_MERGE_C R110, R111, R110, RZ ;  /* 0x0000006e6f6e723e */ /* 0x000fe200048070ff */
[----:B------:R-:W-:Y:S01]  /*87c0*/  HADD2.F32 R211, -RZ, R211.H1_H1 ;  /* 0x300000d3ffd37230 */ /* 0x000fe20000004100 */
[----:B------:R-:W-:Y:S01]  /*87d0*/  F2FP.SATFINITE.E4M3.F32.PACK_AB_MERGE_C R104, R105, R104, R106 ;  /* 0x000000686968723e */ /* 0x000fe2000480706a */
[--C-:B------:R-:W-:Y:S01]  /*87e0*/  HADD2.F32 R168, -RZ, R212.reuse.H0_H0 ;  /* 0x200000d4ffa87230 */ /* 0x100fe20000004100 */
[----:B------:R-:W-:Y:S01]  /*87f0*/  F2FP.SATFINITE.E4M3.F32.PACK_AB_MERGE_C R105, R109, R108, R110 ;  /* 0x0000006c6d69723e */ /* 0x000fe2000480706e */
        /* <DEDUP_REMOVED lines=45> */
[----:B------:R-:W-:Y:S01]  /*8ad0*/  LOP3.LUT R245, R3, 0x10, R0, 0xf8, !PT ;  /* 0x0000001003f57812 */ /* 0x000fe200078ef800 */
[--C-:B------:R-:W-:Y:S01]  /*8ae0*/  HADD2.F32 R190, -RZ, R217.reuse.H0_H0 ;  /* 0x200000d9ffbe7230 */ /* 0x100fe20000004100 */
[----:B------:R-:W-:Y:S01]  /*8af0*/  F2FP.SATFINITE.E4M3.F32.PACK_AB_MERGE_C R58, R65, R64, R66 ;  /* 0x00000040413a723e */ /* 0x000fe20004807042 */
[----:B------:R-:W-:Y:S01]  /*8b00*/  FFMA R74, R163, R167, R74 ;  /* 0x000000a7a34a7223 */ /* 0x000fe2000000004a */
[----:B------:R-:W-:Y:S01]  /*8b10*/  HADD2.F32 R217, -RZ, R217.H1_H1 ;  /* 0x300000d9ffd97230 */ /* 0x000fe20000004100 */
[----:B------:R-:W-:Y:S01]  /*8b20*/  F2FP.SATFINITE.E4M3.F32.PACK_AB_MERGE_C R59, R69, R68, R59 ;  /* 0x00000044453b723e */ /* 0x000fe2000480703b */
[C---:B------:R-:W-:Y:S01]  /*8b30*/  FFMA R75, R163.reuse, R208, R75 ;  /* 0x000000d0a34b7223 */ /* 0x040fe2000000004b */
[C---:B------:R-:W-:Y:S01]  /*8b40*/  FFMA R76, R163.reuse, R186, R76 ;  /* 0x000000baa34c7223 */ /* 0x040fe2000000004c */
[--C-:B------:R-:W-:Y:S02]  /*8b50*/  HADD2.F32 R177, -RZ, R218.reuse.H0_H0 ;  /* 0x200000daffb17230 */ /* 0x100fe40000004100 */
[----:B------:R-:W-:Y:S01]  /*8b60*/  FFMA R77, R163, R209, R77 ;  /* 0x000000d1a34d7223 */ /* 0x000fe2000000004d */
[C---:B------:R-:W-:Y:S01]  /*8b70*/  FMUL R0, R162.reuse, R4 ;  /* 0x00000004a2007220 */ /* 0x040fe20000400000 */
[----:B------:R-:W-:Y:S01]  /*8b80*/  F2FP.SATFINITE.E4M3.F32.PACK_AB_MERGE_C R74, R75, R74, RZ ;  /* 0x0000004a4b4a723e */ /* 0x000fe200048070ff */
[----:B------:R-:W-:Y:S02]  /*8b90*/  HADD2.F32 R218, -RZ, R218.H1_H1 ;  /* 0x300000daffda7230 */ /* 0x000fe40000004100 */
[C---:B------:R-:W-:Y:S01]  /*8ba0*/  FMUL R4, R162.reuse, R8 ;  /* 0x00000008a2047220 */ /* 0x040fe20000400000 */
[C---:B------:R-:W-:Y:S01]  /*8bb0*/  FMUL R8, R162.reuse, R12 ;  /* 0x0000000ca2087220 */ /* 0x040fe20000400000 */
[----:B------:R-:W-:Y:S01]  /*8bc0*/  F2FP.SATFINITE.E4M3.F32.PACK_AB_MERGE_C R72, R73, R72, R74 ;  /* 0x000000484948723e */ /* 0x000fe2000480704a */
[--C-:B------:R-:W-:Y:S02]  /*8bd0*/  HADD2.F32 R191, -RZ, R219.reuse.H0_H0 ;  /* 0x200000dbffbf7230 */ /* 0x100fe40000004100 */
[C---:B------:R-:W-:Y:S01]  /*8be0*/  FFMA R78, R163.reuse, R175, R78 ;  /* 0x000000afa34e7223 */ /* 0x040fe2000000004e */
[C---:B------:R-:W-:Y:S01]  /*8bf0*/  FMUL R12, R162.reuse, R16 ;  /* 0x00000010a20c7220 */ /* 0x040fe20000400000 */
[C---:B------:R-:W-:Y:S01]  /*8c00*/  FFMA R79, R163.reuse, R210, R79 ;  /* 0x000000d2a34f7223 */ /* 0x040fe2000000004f */
[C---:B------:R-:W-:Y:S01]  /*8c10*/  FFMA R80, R163.reuse, R187, R80 ;  /* 0x000000bba3507223 */ /* 0x040fe20000000050 */
[C---:B------:R-:W-:Y:S01]  /*8c20*/  FMUL R3, R162.reuse, R5 ;  /* 0x00000005a2037220 */ /* 0x040fe20000400000 */
[C---:B------:R-:W-:Y:S01]  /*8c30*/  FMUL R16, R162.reuse, R20 ;  /* 0x00000014a2107220 */ /* 0x040fe20000400000 */
[----:B------:R-:W-:Y:S01]  /*8c40*/  FFMA R81, R163, R211, R81 ;  /* 0x000000d3a3517223 */ /* 0x000fe20000000051 */
[----:B------:R-:W-:Y:S01]  /*8c50*/  F2FP.SATFINITE.E4M3.F32.PACK_AB_MERGE_C R73, R79, R78, RZ ;  /* 0x0000004e4f49723e */ /* 0x000fe200048070ff */
[----:B------:R-:W-:Y:S02]  /*8c60*/  HADD2.F32 R219, -RZ, R219.H1_H1 ;  /* 0x300000dbffdb7230 */ /* 0x000fe40000004100 */
[C---:B------:R-:W-:Y:S01]  /*8c70*/  FMUL R5, R162.reuse, R9 ;  /* 0x00000009a2057220 */ /* 0x040fe20000400000 */
[C---:B------:R-:W-:Y:S01]  /*8c80*/  FMUL R20, R162.reuse, R24 ;  /* 0x00000018a2147220 */ /* 0x040fe20000400000 */
[----:B------:R-:W-:Y:S01]  /*8c90*/  F2FP.SATFINITE.E4M3.F32.PACK_AB_MERGE_C R73, R77, R76, R73 ;  /* 0x0000004c4d49723e */ /* 0x000fe20004807049 */
[--C-:B------:R-:W-:Y:S02]  /*8ca0*/  HADD2.F32 R170, -RZ, R220.reuse.H0_H0 ;  /* 0x200000dcffaa7230 */ /* 0x100fe40000004100 */
[C---:B------:R-:W-:Y:S01]  /*8cb0*/  FMUL R9, R162.reuse, R13 ;  /* 0x0000000da2097220 */ /* 0x040fe20000400000 */
[C---:B------:R-:W-:Y:S01]  /*8cc0*/  FMUL R24, R162.reuse, R28 ;  /* 0x0000001ca2187220 */ /* 0x040fe20000400000 */
[----:B------:R-:W-:Y:S01]  /*8cd0*/  FFMA R82, R163, R168, R82 ;  /* 0x000000a8a3527223 */ /* 0x000fe20000000052 */
[C---:B------:R-:W-:Y:S01]  /*8ce0*/  FMUL R28, R162.reuse, R32 ;  /* 0x00000020a21c7220 */ /* 0x040fe20000400000 */
[----:B------:R-:W-:Y:S01]  /*8cf0*/  LOP3.LUT R32, R245, 0xf60, R247, 0xf8, !PT ;  /* 0x00000f60f5207812 */ /* 0x000fe200078ef8f7 */
[----:B------:R-:W-:Y:S02]  /*8d00*/  HADD2.F32 R220, -RZ, R220.H1_H1 ;  /* 0x300000dcffdc7230 */ /* 0x000fe40000004100 */
[C---:B------:R-:W-:Y:S01]  /*8d10*/  FMUL R13, R162.reuse, R17 ;  /* 0x00000011a20d7220 */ /* 0x040fe20000400000 */
[C---:B------:R-:W-:Y:S01]  /*8d20*/  FFMA R83, R163.reuse, R212, R83 ;  /* 0x000000d4a3537223 */ /* 0x040fe20000000053 */
[C---:B------:R-:W-:Y:S01]  /*8d30*/  FFMA R84, R163.reuse, R188, R84 ;  /* 0x000000bca3547223 */ /* 0x040fe20000000054 */
[C---:B------:R-:W-:Y:S01]  /*8d40*/  FMUL R17, R162.reuse, R21 ;  /* 0x00000015a2117220 */ /* 0x040fe20000400000 */
[----:B------:R-:W-:Y:S01]  /*8d50*/  FFMA R85, R163, R213, R85 ;  /* 0x000000d5a3557223 */ /* 0x000fe20000000055 */
[C---:B------:R-:W-:Y:S01]  /*8d60*/  FMUL R21, R162.reuse, R25 ;  /* 0x00000019a2157220 */ /* 0x040fe20000400000 */
[----:B------:R-:W-:Y:S01]  /*8d70*/  F2FP.SATFINITE.E4M3.F32.PACK_AB_MERGE_C R74, R83, R82, RZ ;  /* 0x00000052534a723e */ /* 0x000fe200048070ff */
[--C-:B------:R-:W-:Y:S02]  /*8d80*/  HADD2.F32 R192, -RZ, R221.reuse.H0_H0 ;  /* 0x200000ddffc07230 */ /* 0x100fe40000004100 */
[C---:B------:R-:W-:Y:S01]  /*8d90*/  FMUL R25, R162.reuse, R29 ;  /* 0x0000001da2197220 */ /* 0x040fe20000400000 */
[----:B------:R-:W-:Y:S01]  /*8da0*/  FFMA R86, R163, R176, R86 ;  /* 0x000000b0a3567223 */ /* 0x000fe20000000056 */
[----:B------:R-:W-:Y:S01]  /*8db0*/  F2FP.SATFINITE.E4M3.F32.PACK_AB_MERGE_C R74, R81, R80, R74 ;  /* 0x00000050514a723e */ /* 0x000fe2000480704a */
[----:B------:R-:W-:Y:S01]  /*8dc0*/  HADD2.F32 R221, -RZ, R221.H1_H1 ;  /* 0x300000ddffdd7230 */ /* 0x000fe20000004100 */
[----:B------:R1:W-:Y:S01]  /*8dd0*/  STS.128 [R32+UR44+0x5200], R248 ;  /* 0x005200f820007988 */ /* 0x0003e20008000c2c */
[----:B------:R-:W-:Y:S01]  /*8de0*/  FMUL R29, R162, R33 ;  /* 0x00000021a21d7220 */ /* 0x000fe20000400000 */
[----:B------:R-:W-:Y:S01]  /*8df0*/  IADD3 R33, PT, PT, R32, UR44, RZ ;  /* 0x0000002c20217c10 */ /* 0x000fe2000fffe0ff */
[--C-:B------:R-:W-:Y:S02]  /*8e00*/  HADD2.F32 R178, -RZ, R222.reuse.H0_H0 ;  /* 0x200000deffb27230 */ /* 0x100fe40000004100 */
[C---:B------:R-:W-:Y:S01]  /*8e10*/  FFMA R87, R163.reuse, R214, R87 ;  /* 0x000000d6a3577223 */ /* 0x040fe20000000057 */
[----:B------:R-:W-:Y:S01]  /*8e20*/  FFMA R148, R163, R189, R148 ;  /* 0x000000bda3947223 */ /* 0x000fe20000000094 */
[C---:B------:R-:W-:Y:S01]  /*8e30*/  IADD3 R126, PT, PT, R33.reuse, 0x5200, RZ ;  /* 0x00005200217e7810 */ /* 0x040fe20007ffe0ff */
[----:B------:R-:W-:Y:S01]  /*8e40*/  HADD2.F32 R222, -RZ, R222.H1_H1 ;  /* 0x300000deffde7230 */ /* 0x000fe20000004100 */
[----:B------:R-:W-:Y:S01]  /*8e50*/  IADD3 R125, PT, PT, R33, 0x5210, RZ ;  /* 0x00005210217d7810 */ /* 0x000fe20007ffe0ff */
[--C-:B------:R-:W-:Y:S01]  /*8e60*/  HADD2.F32 R193, -RZ, R223.reuse.H0_H0 ;  /* 0x200000dfffc17230 */ /* 0x100fe20000004100 */
[C---:B------:R-:W-:Y:S01]  /*8e70*/  @P0 IADD3 R125, PT, PT, R126.reuse, -0x10, RZ ;  /* 0xfffffff07e7d0810 */ /* 0x040fe20007ffe0ff */
[----:B------:R-:W-:Y:S02]  /*8e80*/  HADD2.F32 R223, -RZ, R223.H1_H1 ;  /* 0x300000dfffdf7230 */ /* 0x000fe40000004100 */
[C---:B------:R-:W-:Y:S01]  /*8e90*/  FFMA R149, R163.reuse, R215, R149 ;  /* 0x000000d7a3957223 */ /* 0x040fe20000000095 */
[C---:B------:R-:W-:Y:S01]  /*8ea0*/  FFMA R152, R163.reuse, R169, R152 ;  /* 0x000000a9a3987223 */ /* 0x040fe20000000098 */
[----:B------:R-:W-:Y:S01]  /*8eb0*/  FFMA R153, R163, R216, R153 ;  /* 0x000000d8a3997223 */ /* 0x000fe20000000099 */
[----:B------:R1:W-:Y:S01]  /*8ec0*/  STS.128 [R125], R132 ;  /* 0x000000847d007388 */ /* 0x0003e20000000c00 */
[----:B------:R-:W-:Y:S01]  /*8ed0*/  IADD3 R124, PT, PT, R33, 0x6210, RZ ;  /* 0x00006210217c7810 */ /* 0x000fe20007ffe0ff */
[--C-:B------:R-:W-:Y:S01]  /*8ee0*/  HADD2.F32 R171, -RZ, R224.reuse.H0_H0 ;  /* 0x200000e0ffab7230 */ /* 0x100fe20000004100 */
[C---:B------:R-:W-:Y:S01]  /*8ef0*/  @P0 IADD3 R124, PT, PT, R126.reuse, 0xff0, RZ ;  /* 0x00000ff07e7c0810 */ /* 0x040fe20007ffe0ff */
[----:B------:R-:W-:Y:S01]  /*8f00*/  HADD2.F32 R224, -RZ, R224.H1_H1 ;  /* 0x300000e0ffe07230 */ /* 0x000fe20000004100 */
[----:B------:R-:W-:Y:S01]  /*8f10*/  F2FP.SATFINITE.E4M3.F32.PACK_AB_MERGE_C R75, R87, R86, RZ ;  /* 0x00000056574b723e */ /* 0x000fe200048070ff */
[--C-:B------:R-:W-:Y:S01]  /*8f20*/  HADD2.F32 R194, -RZ, R225.reuse.H0_H0 ;  /* 0x200000e1ffc27230 */ /* 0x100fe20000004100 */
[----:B------:R-:W-:Y:S01]  /*8f30*/  IADD3 R121, PT, PT, R33, 0x7210, RZ ;  /* 0x0000721021797810 */ /* 0x000fe20007ffe0ff */
[----:B------:R-:W-:Y:S01]  /*8f40*/  HADD2.F32 R225, -RZ, R225.H1_H1 ;  /* 0x300000e1ffe17230 */ /* 0x000fe20000004100 */
[----:B------:R1:W-:Y:S01]  /*8f50*/  STS.128 [R32+UR44+0x6200], R88 ;  /* 0x0062005820007988 */ /* 0x0003e20008000c2c */
[C---:B------:R-:W-:Y:S01]  /*8f60*/  @P0 IADD3 R121, PT, PT, R126.reuse, 0x1ff0, RZ ;  /* 0x00001ff07e790810 */ /* 0x040fe20007ffe0ff */
[----:B------:R-:W-:Y:S01]  /*8f70*/  FFMA R154, R163, R190, R154 ;  /* 0x000000bea39a7223 */ /* 0x000fe2000000009a */
[--C-:B------:R-:W-:Y:S01]  /*8f80*/  HADD2.F32 R179, -RZ, R226.reuse.H0_H0 ;  /* 0x200000e2ffb37230 */ /* 0x100fe20000004100 */
[----:B------:R-:W-:Y:S01]  /*8f90*/  F2FP.SATFINITE.E4M3.F32.PACK_AB_MERGE_C R75, R85, R84, R75 ;  /* 0x00000054554b723e */ /* 0x000fe2000480704b */
[----:B------:R-:W-:Y:S01]  /*8fa0*/  FFMA R155, R163, R217, R155 ;  /* 0x000000d9a39b7223 */ /* 0x000fe2000000009b */
[----:B------:R-:W-:Y:S01]  /*8fb0*/  F2FP.SATFINITE.E4M3.F32.PACK_AB_MERGE_C R152, R153, R152, RZ ;  /* 0x000000989998723e */ /* 0x000fe200048070ff */
[----:B------:R-:W-:Y:S01]  /*8fc0*/  FFMA R156, R163, R177, R156 ;  /* 0x000000b1a39c7223 */ /* 0x000fe2000000009c */
[----:B------:R-:W-:Y:S01]  /*8fd0*/  HADD2.F32 R226, -RZ, R226.H1_H1 ;  /* 0x300000e2ffe27230 */ /* 0x000fe20000004100 */
[----:B------:R1:W-:Y:S01]  /*8fe0*/  STS.128 [R124], R104 ;  /* 0x000000687c007388 */ /* 0x0003e20000000c00 */
[----:B------:R-:W-:Y:S01]  /*8ff0*/  F2FP.SATFINITE.E4M3.F32.PACK_AB_MERGE_C R148, R149, R148, R152 ;  /* 0x000000949594723e */ /* 0x000fe20004807098 */
[C---:B------:R-:W-:Y:S01]  /*9000*/  FFMA R157, R163.reuse, R218, R157 ;  /* 0x000000daa39d7223 */ /* 0x040fe2000000009d */
[C---:B------:R-:W-:Y:S01]  /*9010*/  FFMA R158, R163.reuse, R191, R158 ;  /* 0x000000bfa39e7223 */ /* 0x040fe2000000009e */
[--C-:B------:R-:W-:Y:S02]  /*9020*/  HADD2.F32 R195, -RZ, R227.reuse.H0_H0 ;  /* 0x200000e3ffc37230 */ /* 0x100fe40000004100 */
[----:B------:R-:W-:Y:S01]  /*9030*/  FFMA R159, R163, R219, R159 ;  /* 0x000000dba39f7223 */ /* 0x000fe2000000009f */
[----:B------:R-:W-:Y:S01]  /*9040*/  IADD3 R120, PT, PT, R33, 0x8210, RZ ;  /* 0x0000821021787810 */ /* 0x000fe20007ffe0ff */
[C---:B------:R-:W-:Y:S01]  /*9050*/  FFMA R160, R163.reuse, R170, R160 ;  /* 0x000000aaa3a07223 */ /* 0x040fe200000000a0 */
[----:B------:R-:W-:Y:S01]  /*9060*/  HADD2.F32 R227, -RZ, R227.H1_H1 ;  /* 0x300000e3ffe37230 */ /* 0x000fe20000004100 */
[----:B------:R1:W-:Y:S01]  /*9070*/  STS.128 [R32+UR44+0x7200], R56 ;  /* 0x0072003820007988 */ /* 0x0003e20008000c2c */
[C---:B------:R-:W-:Y:S01]  /*9080*/  @P0 IADD3 R120, PT, PT, R126.reuse, 0x2ff0, RZ ;  /* 0x00002ff07e780810 */ /* 0x040fe20007ffe0ff */
[C---:B------:R-:W-:Y:S01]  /*9090*/  FFMA R161, R163.reuse, R220, R161 ;  /* 0x000000dca3a17223 */ /* 0x040fe200000000a1 */
[C---:B------:R-:W-:Y:S01]  /*90a0*/  FFMA R36, R163.reuse, R192, R36 ;  /* 0x000000c0a3247223 */ /* 0x040fe20000000024 */
[--C-:B------:R-:W-:Y:S02]  /*90b0*/  HADD2.F32 R164, -RZ, R228.reuse.H0_H0 ;  /* 0x200000e4ffa47230 */ /* 0x100fe40000004100 */
        /* <DEDUP_REMOVED lines=10> */
[----:B------:R-:W-:Y:S01]  /*9160*/  F2FP.SATFINITE.E4M3.F32.PACK_AB_MERGE_C R150, R161, R160, RZ ;  /* 0x000000a0a196723e */ /* 0x000fe200048070ff */
[----:B------:R-:W-:Y:S01]  /*9170*/  FFMA R42, R163, R171, R42 ;  /* 0x000000aba32a7223 */ /* 0x000fe2000000002a */
[----:B------:R-:W-:Y:S01]  /*9180*/  HADD2.F32 R229, -RZ, R229.H1_H1 ;  /* 0x300000e5ffe57230 */ /* 0x000fe20000004100 */
[----:B------:R-:W-:Y:S01]  /*9190*/  F2FP.SATFINITE.E4M3.F32.PACK_AB_MERGE_C R38, R39, R38, RZ ;  /* 0x000000262726723e */ /* 0x000fe200048070ff */
[----:B------:R-:W-:Y:S01]  /*91a0*/  FFMA R43, R163, R224, R43 ;  /* 0x000000e0a32b7223 */ /* 0x000fe2000000002b */
[----:B------:R-:W-:Y:S01]  /*91b0*/  F2FP.SATFINITE.E4M3.F32.PACK_AB_MERGE_C R150, R159, R158, R150 ;  /* 0x0000009e9f96723e */ /* 0x000fe20004807096 */
[----:B------:R-:W-:Y:S01]  /*91c0*/  FFMA R44, R163, R194, R44 ;  /* 0x000000c2a32c7223 */ /* 0x000fe2000000002c */
[--C-:B------:R-:W-:Y:S01]  /*91d0*/  HADD2.F32 R180, -RZ, R230.reuse.H0_H0 ;  /* 0x200000e6ffb47230 */ /* 0x100fe20000004100 */
[----:B------:R-:W-:Y:S01]  /*91e0*/  F2FP.SATFINITE.E4M3.F32.PACK_AB_MERGE_C R151, R37, R36, R38 ;  /* 0x000000242597723e */ /* 0x000fe20004807026 */
[----:B------:R-:W-:Y:S01]  /*91f0*/  FFMA R45, R163, R225, R45 ;  /* 0x000000e1a32d7223 */ /* 0x000fe2000000002d */
[----:B------:R-:W-:Y:S01]  /*9200*/  F2FP.SATFINITE.E4M3.F32.PACK_AB_MERGE_C R42, R43, R42, RZ ;  /* 0x0000002a2b2a723e */ /* 0x000fe200048070ff */
[----:B------:R-:W-:Y:S01]  /*9210*/  FFMA R46, R163, R179, R46 ;  /* 0x000000b3a32e7223 */ /* 0x000fe2000000002e */
[----:B------:R-:W-:Y:S01]  /*9220*/  HADD2.F32 R230, -RZ, R230.H1_H1 ;  /* 0x300000e6ffe67230 */ /* 0x000fe20000004100 */
[----:B------:R1:W-:Y:S01]  /*9230*/  STS.128 [R32+UR44+0x8200], R148 ;  /* 0x0082009420007988 */ /* 0x0003e20008000c2c */
        /* <DEDUP_REMOVED lines=8> */
[----:B------:R-:W-:Y:S01]  /*92c0*/  @P0 IADD3 R33, PT, PT, R126, 0x3ff0, RZ ;  /* 0x00003ff07e210810 */ /* 0x000fe20007ffe0ff */
        /* <DEDUP_REMOVED lines=8> */
[--C-:B------:R-:W-:Y:S01]  /*9350*/  HADD2.F32 R198, -RZ, R233.reuse.H0_H0 ;  /* 0x200000e9ffc67230 */ /* 0x100fe20000004100 */
[----:B------:R-:W-:Y:S01]  /*9360*/  F2FP.SATFINITE.E4M3.F32.PACK_AB_MERGE_C R41, R45, R44, R46 ;  /* 0x0000002c2d29723e */ /* 0x000fe2000480702e */
[----:B------:R-:W-:Y:S01]  /*9370*/  FFMA R55, R163, R230, R55 ;  /* 0x000000e6a3377223 */ /* 0x000fe20000000037 */
[----:B------:R-:W-:Y:S01]  /*9380*/  F2FP.SATFINITE.E4M3.F32.PACK_AB_MERGE_C R42, R49, R48, R42 ;  /* 0x00000030312a723e */ /* 0x000fe2000480702a */
[C---:B------:R-:W-:Y:S01]  /*9390*/  FFMA R0, R163.reuse, R197, R0 ;  /* 0x000000c5a3007223 */ /* 0x040fe20000000000 */
[----:B------:R-:W-:Y:S01]  /*93a0*/  FFMA R3, R163, R231, R3 ;  /* 0x000000e7a3037223 */ /* 0x000fe20000000003 */
[----:B------:R-:W-:Y:S01]  /*93b0*/  HADD2.F32 R233, -RZ, R233.H1_H1 ;  /* 0x300000e9ffe97230 */ /* 0x000fe20000004100 */
[----:B------:R-:W-:Y:S01]  /*93c0*/  F2FP.SATFINITE.E4M3.F32.PACK_AB_MERGE_C R43, R55, R54, RZ ;  /* 0x00000036372b723e */ /* 0x000fe200048070ff */
[--C-:B------:R-:W-:Y:S02]  /*93d0*/  HADD2.F32 R199, -RZ, R235.reuse.H0_H0 ;  /* 0x200000ebffc77230 */ /* 0x100fe40000004100 */
[C---:B------:R-:W-:Y:S01]  /*93e0*/  FMUL R6, R162.reuse, R6 ;  /* 0x00000006a2067220 */ /* 0x040fe20000400000 */
[----:B------:R-:W-:Y:S01]  /*93f0*/  HADD2.F32 R235, -RZ, R235.H1_H1 ;  /* 0x300000ebffeb7230 */ /* 0x000fe20000004100 */
[----:B------:R-:W-:Y:S01]  /*9400*/  F2FP.SATFINITE.E4M3.F32.PACK_AB_MERGE_C R43, R53, R52, R43 ;  /* 0x00000034352b723e */ /* 0x000fe2000480702b */
[--C-:B------:R-:W-:Y:S02]  /*9410*/  HADD2.F32 R200, -RZ, R237.reuse.H0_H0 ;  /* 0x200000edffc87230 */ /* 0x100fe40000004100 */
[C---:B------:R-:W-:Y:S01]  /*9420*/  FFMA R6, R163.reuse, R172, R6 ;  /* 0x000000aca3067223 */ /* 0x040fe20000000006 */
[----:B------:R-:W-:Y:S02]  /*9430*/  HADD2.F32 R237, -RZ, R237.H1_H1 ;  /* 0x300000edffed7230 */ /* 0x000fe40000004100 */
[C---:B------:R-:W-:Y:S01]  /*9440*/  FMUL R7, R162.reuse, R7 ;  /* 0x00000007a2077220 */ /* 0x040fe20000400000 */
[--C-:B------:R-:W-:Y:S01]  /*9450*/  HADD2.F32 R181, -RZ, R234.reuse.H0_H0 ;  /* 0x200000eaffb57230 */ /* 0x100fe20000004100 */
[----:B------:R1:W-:Y:S01]  /*9460*/  STS.128 [R120], R40 ;  /* 0x0000002878007388 */ /* 0x0003e20000000c00 */
[--C-:B------:R-:W-:Y:S02]  /*9470*/  HADD2.F32 R201, -RZ, R239.reuse.H0_H0 ;  /* 0x200000efffc97230 */ /* 0x100fe40000004100 */
[C---:B------:R-:W-:Y:S01]  /*9480*/  FFMA R7, R163.reuse, R232, R7 ;  /* 0x000000e8a3077223 */ /* 0x040fe20000000007 */
[C---:B------:R-:W-:Y:S01]  /*9490*/  FFMA R4, R163.reuse, R198, R4 ;  /* 0x000000c6a3047223 */ /* 0x040fe20000000004 */
[----:B------:R-:W-:Y:S01]  /*94a0*/  FFMA R5, R163, R233, R5 ;  /* 0x000000e9a3057223 */ /* 0x000fe20000000005 */
[----:B------:R-:W-:Y:S02]  /*94b0*/  HADD2.F32 R239, -RZ, R239.H1_H1 ;  /* 0x300000efffef7230 */ /* 0x000fe40000004100 */
[C---:B------:R-:W-:Y:S01]  /*94c0*/  FMUL R10, R162.reuse, R10 ;  /* 0x0000000aa20a7220 */ /* 0x040fe20000400000 */
[----:B------:R-:W-:Y:S01]  /*94d0*/  HADD2.F32 R234, -RZ, R234.H1_H1 ;  /* 0x300000eaffea7230 */ /* 0x000fe20000004100 */
[----:B------:R-:W-:Y:S01]  /*94e0*/  F2FP.SATFINITE.E4M3.F32.PACK_AB_MERGE_C R6, R7, R6, RZ ;  /* 0x000000060706723e */ /* 0x000fe200048070ff */
[--C-:B------:R-:W-:Y:S02]  /*94f0*/  HADD2.F32 R202, -RZ, R241.reuse.H0_H0 ;  /* 0x200000f1ffca7230 */ /* 0x100fe40000004100 */
[----:B------:R-:W-:Y:S01]  /*9500*/  FFMA R10, R163, R181, R10 ;  /* 0x000000b5a30a7223 */ /* 0x000fe2000000000a */
[----:B------:R-:W-:Y:S01]  /*9510*/  HADD2.F32 R241, -RZ, R241.H1_H1 ;  /* 0x300000f1fff17230 */ /* 0x000fe20000004100 */
[----:B------:R-:W-:Y:S01]  /*9520*/  F2FP.SATFINITE.E4M3.F32.PACK_AB_MERGE_C R36, R3, R0, R6 ;  /* 0x000000000324723e */ /* 0x000fe20004807006 */
[--C-:B------:R-:W-:Y:S02]  /*9530*/  HADD2.F32 R203, -RZ, R243.reuse.H0_H0 ;  /* 0x200000f3ffcb7230 */ /* 0x100fe40000004100 */
[C---:B------:R-:W-:Y:S01]  /*9540*/  FMUL R11, R162.reuse, R11 ;  /* 0x0000000ba20b7220 */ /* 0x040fe20000400000 */
[--C-:B------:R-:W-:Y:S02]  /*9550*/  HADD2.F32 R165, -RZ, R236.reuse.H0_H0 ;  /* 0x200000ecffa57230 */ /* 0x100fe40000004100 */
[C---:B------:R-:W-:Y:S01]  /*9560*/  FMUL R14, R162.reuse, R14 ;  /* 0x0000000ea20e7220 */ /* 0x040fe20000400000 */
[----:B------:R-:W-:Y:S02]  /*9570*/  HADD2.F32 R236, -RZ, R236.H1_H1 ;  /* 0x300000ecffec7230 */ /* 0x000fe40000004100 */
[C---:B------:R-:W-:Y:S01]  /*9580*/  FFMA R11, R163.reuse, R234, R11 ;  /* 0x000000eaa30b7223 */ /* 0x040fe2000000000b */
[C---:B------:R-:W-:Y:S01]  /*9590*/  FFMA R8, R163.reuse, R199, R8 ;  /* 0x000000c7a3087223 */ /* 0x040fe20000000008 */
[C---:B------:R-:W-:Y:S01]  /*95a0*/  FFMA R9, R163.reuse, R235, R9 ;  /* 0x000000eba3097223 */ /* 0x040fe20000000009 */
[----:B------:R-:W-:Y:S01]  /*95b0*/  FFMA R14, R163, R165, R14 ;  /* 0x000000a5a30e7223 */ /* 0x000fe2000000000e */
[----:B------:R-:W-:Y:S01]  /*95c0*/  HADD2.F32 R243, -RZ, R243.H1_H1 ;  /* 0x300000f3fff37230 */ /* 0x000fe20000004100 */
[----:B------:R-:W-:Y:S01]  /*95d0*/  F2FP.SATFINITE.E4M3.F32.PACK_AB_MERGE_C R10, R11, R10, RZ ;  /* 0x0000000a0b0a723e */ /* 0x000fe200048070ff */
[C---:B------:R-:W-:Y:S01]  /*95e0*/  FMUL R15, R162.reuse, R15 ;  /* 0x0000000fa20f7220 */ /* 0x040fe20000400000 */
[--C-:B------:R-:W-:Y:S02]  /*95f0*/  HADD2.F32 R182, -RZ, R238.reuse.H0_H0 ;  /* 0x200000eeffb67230 */ /* 0x100fe40000004100 */
[C---:B------:R-:W-:Y:S01]  /*9600*/  FMUL R18, R162.reuse, R18 ;  /* 0x00000012a2127220 */ /* 0x040fe20000400000 */
[----:B------:R-:W-:Y:S01]  /*9610*/  HADD2.F32 R238, -RZ, R238.H1_H1 ;  /* 0x300000eeffee7230 */ /* 0x000fe20000004100 */
[----:B------:R-:W-:Y:S01]  /*9620*/  F2FP.SATFINITE.E4M3.F32.PACK_AB_MERGE_C R37, R5, R4, R10 ;  /* 0x000000040525723e */ /* 0x000fe2000480700a */
[C---:B------:R-:W-:Y:S01]  /*9630*/  FFMA R15, R163.reuse, R236, R15 ;  /* 0x000000eca30f7223 */ /* 0x040fe2000000000f */
[C---:B------:R-:W-:Y:S01]  /*9640*/  FFMA R12, R163.reuse, R200, R12 ;  /* 0x000000c8a30c7223 */ /* 0x040fe2000000000c */
[C---:B------:R-:W-:Y:S01]  /*9650*/  FFMA R13, R163.reuse, R237, R13 ;  /* 0x000000eda30d7223 */ /* 0x040fe2000000000d */
[C---:B------:R-:W-:Y:S01]  /*9660*/  FMUL R19, R162.reuse, R19 ;  /* 0x00000013a2137220 */ /* 0x040fe20000400000 */
[--C-:B------:R-:W-:Y:S02]  /*9670*/  HADD2.F32 R173, -RZ, R240.reuse.H0_H0 ;  /* 0x200000f0ffad7230 */ /* 0x100fe40000004100 */
[C---:B------:R-:W-:Y:S01]  /*9680*/  FFMA R18, R163.reuse, R182, R18 ;  /* 0x000000b6a3127223 */ /* 0x040fe20000000012 */
[----:B------:R-:W-:Y:S02]  /*9690*/  HADD2.F32 R240, -RZ, R240.H1_H1 ;  /* 0x300000f0fff07230 */ /* 0x000fe40000004100 */
[C---:B------:R-:W-:Y:S01]  /*96a0*/  FMUL R22, R162.reuse, R22 ;  /* 0x00000016a2167220 */ /* 0x040fe20000400000 */
[C---:B------:R-:W-:Y:S01]  /*96b0*/  FFMA R19, R163.reuse, R238, R19 ;  /* 0x000000eea3137223 */ /* 0x040fe20000000013 */
[C---:B------:R-:W-:Y:S01]  /*96c0*/  FMUL R23, R162.reuse, R23 ;  /* 0x00000017a2177220 */ /* 0x040fe20000400000 */
[C---:B------:R-:W-:Y:S01]  /*96d0*/  FFMA R16, R163.reuse, R201, R16 ;  /* 0x000000c9a3107223 */ /* 0x040fe20000000010 */
[C---:B------:R-:W-:Y:S01]  /*96e0*/  FFMA R17, R163.reuse, R239, R17 ;  /* 0x000000efa3117223 */ /* 0x040fe20000000011 */
        /* <DEDUP_REMOVED lines=16> */
[C---:B------:R-:W-:Y:S01]  /*97f0*/  FFMA R30, R163.reuse, R166, R30 ;  /* 0x000000a6a31e7223 */ /* 0x040fe2000000001e */
[C---:B------:R-:W-:Y:S01]  /*9800*/  FMUL R34, R162.reuse, R34 ;  /* 0x00000022a2227220 */ /* 0x040fe20000400000 */
[----:B------:R-:W-:Y:S01]  /*9810*/  FFMA R31, R163, R244, R31 ;  /* 0x000000f4a31f7223 */ /* 0x000fe2000000001f */
[----:B------:R-:W-:Y:S01]  /*9820*/  FMUL R35, R162, R35 ;  /* 0x00000023a2237220 */ /* 0x000fe20000400000 */
[----:B------:R-:W-:Y:S01]  /*9830*/  F2FP.SATFINITE.E4M3.F32.PACK_AB_MERGE_C R14, R15, R14, RZ ;  /* 0x0000000e0f0e723e */ /* 0x000fe200048070ff */
[----:B------:R-:W-:Y:S01]  /*9840*/  FFMA R28, R163, R122, R28 ;  /* 0x0000007aa31c7223 */ /* 0x000fe2000000001c */
[----:B------:R-:W-:Y:S01]  /*9850*/  F2FP.SATFINITE.E4M3.F32.PACK_AB_MERGE_C R18, R19, R18, RZ ;  /* 0x000000121312723e */ /* 0x000fe200048070ff */
[C---:B------:R-:W-:Y:S01]  /*9860*/  FFMA R29, R163.reuse, R123, R29 ;  /* 0x0000007ba31d7223 */ /* 0x040fe2000000001d */
[C---:B------:R-:W-:Y:S01]  /*9870*/  FFMA R34, R163.reuse, R184, R34 ;  /* 0x000000b8a3227223 */ /* 0x040fe20000000022 */
[----:B------:R-:W-:Y:S01]  /*9880*/  FFMA R35, R163, R204, R35 ;  /* 0x000000cca3237223 */ /* 0x000fe20000000023 */
[----:B------:R-:W-:Y:S02]  /*9890*/  F2FP.SATFINITE.E4M3.F32.PACK_AB_MERGE_C R38, R9, R8, R14 ;  /* 0x000000080926723e */ /* 0x000fe4000480700e */
[----:B------:R-:W-:Y:S02]  /*98a0*/  F2FP.SATFINITE.E4M3.F32.PACK_AB_MERGE_C R39, R13, R12, R18 ;  /* 0x0000000c0d27723e */ /* 0x000fe40004807012 */
[----:B------:R-:W-:Y:S02]  /*98b0*/  F2FP.SATFINITE.E4M3.F32.PACK_AB_MERGE_C R22, R23, R22, RZ ;  /* 0x000000161716723e */ /* 0x000fe400048070ff */
[----:B------:R-:W-:Y:S01]  /*98c0*/  F2FP.SATFINITE.E4M3.F32.PACK_AB_MERGE_C R26, R27, R26, RZ ;  /* 0x0000001a1b1a723e */ /* 0x000fe200048070ff */
[----:B------:R1:W-:Y:S01]  /*98d0*/  STS.128 [R32+UR44+0x9200], R36 ;  /* 0x0092002420007988 */ /* 0x0003e20008000c2c */
[----:B------:R-:W-:Y:S02]  /*98e0*/  F2FP.SATFINITE.E4M3.F32.PACK_AB_MERGE_C R18, R31, R30, RZ ;  /* 0x0000001e1f12723e */ /* 0x000fe400048070ff */
[----:B------:R-:W-:Y:S02]  /*98f0*/  F2FP.SATFINITE.E4M3.F32.PACK_AB_MERGE_C R19, R35, R34, RZ ;  /* 0x000000222313723e */ /* 0x000fe400048070ff */
[----:B------:R-:W-:Y:S02]  /*9900*/  F2FP.SATFINITE.E4M3.F32.PACK_AB_MERGE_C R16, R17, R16, R22 ;  /* 0x000000101110723e */ /* 0x000fe40004807016 */
[----:B------:R-:W-:Y:S02]  /*9910*/  F2FP.SATFINITE.E4M3.F32.PACK_AB_MERGE_C R17, R21, R20, R26 ;  /* 0x000000141511723e */ /* 0x000fe4000480701a */
[----:B------:R-:W-:Y:S02]  /*9920*/  F2FP.SATFINITE.E4M3.F32.PACK_AB_MERGE_C R18, R25, R24, R18 ;  /* 0x000000181912723e */ /* 0x000fe40004807012 */
[----:B------:R-:W-:Y:S05]  /*9930*/  F2FP.SATFINITE.E4M3.F32.PACK_AB_MERGE_C R19, R29, R28, R19 ;  /* 0x0000001c1d13723e */ /* 0x000fea0004807013 */
[----:B------:R1:W-:Y:S01]  /*9940*/  STS.128 [R33], R16 ;  /* 0x0000001021007388 */ /* 0x0003e20000000c00 */
[----:B------:R-:W-:Y:S01]  /*9950*/  @!PT LDS RZ, [RZ] ;  /* 0x00000000fffff984 */ /* 0x000fe20000000800 */
[----:B------:R-:W-:Y:S01]  /*9960*/  @!PT LDS RZ, [RZ] ;  /* 0x00000000fffff984 */ /* 0x000fe20000000800 */
[----:B------:R-:W-:Y:S01]  /*9970*/  @!PT LDS RZ, [RZ] ;  /* 0x00000000fffff984 */ /* 0x000fe20000000800 */
[----:B------:R-:W-:Y:S01]  /*9980*/  @!PT LDS RZ, [RZ] ;  /* 0x00000000fffff984 */ /* 0x000fe20000000800 */
[----:B------:R2:W-:Y:S07]  /*9990*/  MEMBAR.ALL.CTA ;  /* 0x0000000000007992 */ /* 0x0005ee0000008000 */
[----:B--2---:R-:W2:Y:S02]  /*99a0*/  FENCE.VIEW.ASYNC.S ;  /* 0x00000000000073c6 */ /* 0x004ea40000000000 */
[----:B--2---:R-:W-:Y:S06]  /*99b0*/  BAR.SYNC.DEFER_BLOCKING 0x1, 0x80 ;  /* 0x0042000000007b1d */ /* 0x004fec0000010000 */
[----:B------:R-:W-:Y:S05]  /*99c0*/  @P1 BRA `(.L_x_116) ;  /* 0x0000000000781947 */ /* 0x000fea0003800000 */
[----:B------:R-:W2:Y:S01]  /*99d0*/  LDCU.64 UR4, c[0x0][0x348] ;  /* 0x00006900ff0477ac */ /* 0x000ea20008000a00 */
[----:B------:R-:W-:Y:S02]  /*99e0*/  UIMAD UR9, UR47, 0xa0, URZ ;  /* 0x000000a02f0978a4 */ /* 0x000fe4000f8e02ff */
[----:B------:R-:W-:Y:S02]  /*99f0*/  USHF.L.U32 UR10, UR46, 0x7, URZ ;  /* 0x000000072e0a7899 */ /* 0x000fe400080006ff */
[----:B------:R-:W-:Y:S01]  /*9a00*/  UIADD3 UR8, UPT, UPT, UR44, 0x5200, URZ ;  /* 0x000052002c087890 */ /* 0x000fe2000fffe0ff */
[----:B------:R-:W-:Y:S01]  /*9a10*/  UMOV UR11, UR36 ;  /* 0x00000024000b7c82 */ /* 0x000fe20008000000 */
[----:B------:R-:W-:Y:S02]  /*9a20*/  UIADD3 UR24, UPT, UPT, UR44, 0x6200, URZ ;  /* 0x000062002c187890 */ /* 0x000fe4000fffe0ff */
[----:B------:R-:W-:Y:S01]  /*9a30*/  UIADD3 UR25, UPT, UPT, UR9, 0x20, URZ ;  /* 0x0000002009197890 */ /* 0x000fe2000fffe0ff */
[----:B------:R-:W-:Y:S01]  /*9a40*/  UMOV UR27, UR36 ;  /* 0x00000024001b7c82 */ /* 0x000fe20008000000 */
[----:B------:R-:W-:Y:S01]  /*9a50*/  UMOV UR26, UR10 ;  /* 0x0000000a001a7c82 */ /* 0x000fe20008000000 */
[----:B------:R-:W-:Y:S02]  /*9a60*/  UIADD3 UR16, UPT, UPT, UR44, 0x7200, URZ ;  /* 0x000072002c107890 */ /* 0x000fe4000fffe0ff */
[----:B--2---:R-:W-:Y:S02]  /*9a70*/  UIADD3 UR4, UP0, UPT, UR4, 0x680, URZ ;  /* 0x0000068004047890 */ /* 0x004fe4000ff1e0ff */
[----:B------:R-:W-:Y:S02]  /*9a80*/  UIADD3 UR17, UPT, UPT, UR9, 0x40, URZ ;  /* 0x0000004009117890 */ /* 0x000fe4000fffe0ff */
[----:B------:R-:W-:Y:S01]  /*9a90*/  UIADD3.X UR5, UPT, UPT, URZ, UR5, URZ, UP0, !UPT ;  /* 0x00000005ff057290 */ /* 0x000fe200087fe4ff */
[----:B------:R-:W-:Y:S01]  /*9aa0*/  UMOV UR19, UR36 ;  /* 0x0000002400137c82 */ /* 0x000fe20008000000 */
[----:B------:R-:W-:Y:S01]  /*9ab0*/  UMOV UR18, UR10 ;  /* 0x0000000a00127c82 */ /* 0x000fe20008000000 */
[----:B------:R-:W-:Y:S02]  /*9ac0*/  UIADD3 UR20, UPT, UPT, UR44, 0x8200, URZ ;  /* 0x000082002c147890 */ /* 0x000fe4000fffe0ff */
[----:B------:R-:W-:Y:S01]  /*9ad0*/  UIADD3 UR21, UPT, UPT, UR9, 0x60, URZ ;  /* 0x0000006009157890 */ /* 0x000fe2000fffe0ff */
[----:B------:R-:W-:Y:S03]  /*9ae0*/  UMOV UR23, UR36 ;  /* 0x0000002400177c82 */ /* 0x000fe60008000000 */
[----:B------:R2:W-:Y:S01]  /*9af0*/  UTMASTG.3D [UR8], [UR4] ;  /* 0x00000008040073b5 */ /* 0x0005e20008010000 */
[----:B------:R-:W-:Y:S01]  /*9b00*/  UMOV UR22, UR10 ;  /* 0x0000000a00167c82 */ /* 0x000fe20008000000 */
[----:B------:R-:W-:Y:S02]  /*9b10*/  UIADD3 UR12, UPT, UPT, UR44, 0x9200, URZ ;  /* 0x000092002c0c7890 */ /* 0x000fe4000fffe0ff */
[----:B------:R-:W-:Y:S01]  /*9b20*/  UIADD3 UR13, UPT, UPT, UR9, 0x80, URZ ;  /* 0x00000080090d7890 */ /* 0x000fe2000fffe0ff */
[----:B------:R-:W-:Y:S01]  /*9b30*/  UMOV UR15, UR36 ;  /* 0x00000024000f7c82 */ /* 0x000fe20008000000 */
[----:B------:R-:W-:Y:S01]  /*9b40*/  UMOV UR14, UR10 ;  /* 0x0000000a000e7c82 */ /* 0x000fe20008000000 */
[----:B------:R2:W-:Y:S01]  /*9b50*/  UTMASTG.3D [UR24], [UR4] ;  /* 0x00000018040073b5 */ /* 0x0005e20008010000 */
[----:B------:R2:W-:Y:S01]  /*9b60*/  UTMASTG.3D [UR16], [UR4] ;  /* 0x00000010040073b5 */ /* 0x0005e20008010000 */
[----:B------:R2:W-:Y:S04]  /*9b70*/  UTMASTG.3D [UR20], [UR4] ;  /* 0x00000014040073b5 */ /* 0x0005e80008010000 */
[----:B------:R2:W-:Y:S01]  /*9b80*/  UTMASTG.3D [UR12], [UR4] ;  /* 0x0000000c040073b5 */ /* 0x0005e20008010000 */
[----:B------:R0:W-:Y:S01]  /*9b90*/  UTMACMDFLUSH ;  /* 0x00000000000079b7 */ /* 0x0001e20000000000 */
[----:B--2---:R-:W-:Y:S04]  /*9ba0*/  DEPBAR.LE SB0, 0x0 ;  /* 0x000080000000791a */ /* 0x004fe80000000000 */
.L_x_116:
[----:B------:R-:W-:Y:S05]  /*9bb0*/  BSYNC.RECONVERGENT B0 ;  /* 0x0000000000007941 */ /* 0x000fea0003800200 */
.L_x_115:
[----:B------:R-:W-:Y:S01]  /*9bc0*/  UISETP.NE.AND UP2, UPT, UR48, URZ, UPT ;  /* 0x000000ff3000728c */ /* 0x000fe2000bf45270 */
[----:B------:R-:W-:Y:S01]  /*9bd0*/  BAR.SYNC.DEFER_BLOCKING 0x1, 0x80 ;  /* 0x0042000000007b1d */ /* 0x000fe20000010000 */
[----:B------:R-:W-:Y:S02]  /*9be0*/  UISETP.NE.AND UP0, UPT, UR45, 0x2, UPT ;  /* 0x000000022d00788c */ /* 0x000fe4000bf05270 */
[----:B------:R-:W-:Y:S02]  /*9bf0*/  UISETP.NE.AND UP1, UPT, UR6, 0x3, UPT ;  /* 0x000000030600788c */ /* 0x000fe4000bf25270 */
[----:B------:R-:W-:Y:S02]  /*9c00*/  USEL UR5, URZ, 0x1, UP0 ;  /* 0x00000001ff057887 */ /* 0x000fe40008000000 */
[----:B------:R-:W-:Y:S02]  /*9c10*/  USEL UR4, URZ, 0x1, UP1 ;  /* 0x00000001ff047887 */ /* 0x000fe40008800000 */
[----:B------:R-:W-:Y:S02]  /*9c20*/  UIADD3 UR47, UPT, UPT, UR37, UR59, URZ ;  /* 0x0000003b252f7290 */ /* 0x000fe4000fffe0ff */
[----:B------:R-:W-:Y:S02]  /*9c30*/  UIADD3 UR46, UPT, UPT, UR38, UR58, URZ ;  /* 0x0000003a262e7290 */ /* 0x000fe4000fffe0ff */
[----:B------:R-:W-:Y:S02]  /*9c40*/  USEL UR18, UR45, URZ, UP0 ;  /* 0x000000ff2d127287 */ /* 0x000fe40008000000 */
[----:B------:R-:W-:Y:S02]  /*9c50*/  USEL UR43, UR6, URZ, UP1 ;  /* 0x000000ff062b7287 */ /* 0x000fe40008800000 */
[----:B------:R-:W-:Y:S02]  /*9c60*/  ULOP3.LUT UR49, UR49, UR5, URZ, 0x3c, !UPT ;  /* 0x0000000531317292 */ /* 0x000fe4000f8e3cff */
[----:B------:R-:W-:Y:S01]  /*9c70*/  ULOP3.LUT UR50, UR50, UR4, URZ, 0x3c, !UPT ;  /* 0x0000000432327292 */ /* 0x000fe2000f8e3cff */
[----:B------:R-:W-:Y:S01]  /*9c80*/  UMOV UR36, UR51 ;  /* 0x0000003300247c82 */ /* 0x000fe20008000000 */
[----:B------:R-:W-:Y:S10]  /*9c90*/  BRA.U UP2, `(.L_x_117) ;  /* 0xffffffb502ac7547 */ /* 0x000ff4000b83ffff */
[----:B------:R-:W-:Y:S05]  /*9ca0*/  EXIT ;  /* 0x000000000000794d */ /* 0x000fea0003800000 */
.L_x_24:
[----:B--2---:R2:W3:Y:S02]  /*9cb0*/  SYNCS.PHASECHK.TRANS64.TRYWAIT P0, [R0+URZ+0xf0], R2 ;  /* 0x0000f002000075a7 */ /* 0x0044e400080011ff */
[----:B---3--:R-:W-:Y:S05]  /*9cc0*/  @!P0 NANOSLEEP.SYNCS 0x989680 ;  /* 0x009896800000895d */ /* 0x008fea0003900000 */
[----:B------:R-:W3:Y:S02]  /*9cd0*/  @!P0 SYNCS.PHASECHK.TRANS64 P0, [R0+URZ+0xf0], R2 ;  /* 0x0000f002000085a7 */ /* 0x000ee400080010ff */
[----:B---3--:R-:W-:Y:S05]  /*9ce0*/  @!P0 BRA `(.L_x_24) ;  /* 0xfffffffc00f08947 */ /* 0x008fea000383ffff */
[----:B------:R-:W-:Y:S05]  /*9cf0*/  BRA `(.L_x_118) ;  /* 0xffffff7c00007947 */ /* 0x000fea000383ffff */
.L_x_27:
[----:B-1----:R-:W-:Y:S07]  /*9d00*/  MOV R0, UR33 ;  /* 0x0000002100007c02 */ /* 0x002fee0008000f00 */
.L_x_119:
[----:B-1----:R1:W2:Y:S02]  /*9d10*/  SYNCS.PHASECHK.TRANS64.TRYWAIT P0, [R0+URZ+0x38], R3 ;  /* 0x00003803000075a7 */ /* 0x0022a400080011ff */
[----:B--2---:R-:W-:Y:S05]  /*9d20*/  @!P0 NANOSLEEP.SYNCS 0x989680 ;  /* 0x009896800000895d */ /* 0x004fea0003900000 */
[----:B------:R-:W2:Y:S02]  /*9d30*/  @!P0 SYNCS.PHASECHK.TRANS64 P0, [R0+URZ+0x38], R3 ;  /* 0x00003803000085a7 */ /* 0x000ea400080010ff */
[----:B--2---:R-:W-:Y:S05]  /*9d40*/  @!P0 BRA `(.L_x_119) ;  /* 0xfffffffc00f08947 */ /* 0x004fea000383ffff */
[----:B------:R-:W-:Y:S05]  /*9d50*/  BRA `(.L_x_26) ;  /* 0xffffff7c005c7947 */ /* 0x000fea000383ffff */
.L_x_34:
[----:B-1----:R-:W-:Y:S07]  /*9d60*/  MOV R0, UR17 ;  /* 0x0000001100007c02 */ /* 0x002fee0008000f00 */
.L_x_120:
[----:B-1----:R1:W2:Y:S02]  /*9d70*/  SYNCS.PHASECHK.TRANS64.TRYWAIT P0, [R0+URZ+0x38], R3 ;  /* 0x00003803000075a7 */ /* 0x0022a400080011ff */
[----:B--2---:R-:W-:Y:S05]  /*9d80*/  @!P0 NANOSLEEP.SYNCS 0x989680 ;  /* 0x009896800000895d */ /* 0x004fea0003900000 */
[----:B------:R-:W2:Y:S02]  /*9d90*/  @!P0 SYNCS.PHASECHK.TRANS64 P0, [R0+URZ+0x38], R3 ;  /* 0x00003803000085a7 */ /* 0x000ea400080010ff */
[----:B--2---:R-:W-:Y:S05]  /*9da0*/  @!P0 BRA `(.L_x_120) ;  /* 0xfffffffc00f08947 */ /* 0x004fea000383ffff */
[----:B------:R-:W-:Y:S05]  /*9db0*/  BRA `(.L_x_33) ;  /* 0xffffff8000187947 */ /* 0x000fea000383ffff */
.L_x_39:
[----:B-1----:R1:W2:Y:S02]  /*9dc0*/  SYNCS.PHASECHK.TRANS64.TRYWAIT P0, [R3+URZ+0x90], R0 ;  /* 0x00009000030075a7 */ /* 0x0022a400080011ff */
[----:B--2---:R-:W-:Y:S05]  /*9dd0*/  @!P0 NANOSLEEP.SYNCS 0x989680 ;  /* 0x009896800000895d */ /* 0x004fea0003900000 */
[----:B------:R-:W2:Y:S02]  /*9de0*/  @!P0 SYNCS.PHASECHK.TRANS64 P0, [R3+URZ+0x90], R0 ;  /* 0x00009000030085a7 */ /* 0x000ea400080010ff */
[----:B--2---:R-:W-:Y:S05]  /*9df0*/  @!P0 BRA `(.L_x_39) ;  /* 0xfffffffc00f08947 */ /* 0x004fea000383ffff */
[----:B------:R-:W-:Y:S05]  /*9e00*/  BRA `(.L_x_121) ;  /* 0xffffff8000bc7947 */ /* 0x000fea000383ffff */
.L_x_43:
[----:B------:R-:W-:-:S07]  /*9e10*/  MOV R0, UR4 ;  /* 0x0000000400007c02 */ /* 0x000fce0008000f00 */
.L_x_122:
[----:B-1----:R1:W2:Y:S02]  /*9e20*/  SYNCS.PHASECHK.TRANS64.TRYWAIT P0, [R0+URZ], R2 ;  /* 0x00000002000075a7 */ /* 0x0022a400080011ff */
[----:B--2---:R-:W-:Y:S05]  /*9e30*/  @!P0 NANOSLEEP.SYNCS 0x989680 ;  /* 0x009896800000895d */ /* 0x004fea0003900000 */
[----:B------:R-:W2:Y:S02]  /*9e40*/  @!P0 SYNCS.PHASECHK.TRANS64 P0, [R0+URZ], R2 ;  /* 0x00000002000085a7 */ /* 0x000ea400080010ff */
[----:B--2---:R-:W-:Y:S05]  /*9e50*/  @!P0 BRA `(.L_x_122) ;  /* 0xfffffffc00f08947 */ /* 0x004fea000383ffff */
[----:B------:R-:W-:Y:S05]  /*9e60*/  BRA `(.L_x_123) ;  /* 0xffffff8800607947 */ /* 0x000fea000383ffff */
.L_x_44:
[----:B------:R-:W-:-:S07]  /*9e70*/  MOV R0, UR5 ;  /* 0x0000000500007c02 */ /* 0x000fce0008000f00 */
.L_x_124:
[----:B-1----:R1:W2:Y:S02]  /*9e80*/  SYNCS.PHASECHK.TRANS64.TRYWAIT P0, [R0+URZ], R3 ;  /* 0x00000003000075a7 */ /* 0x0022a400080011ff */
[----:B--2---:R-:W-:Y:S05]  /*9e90*/  @!P0 NANOSLEEP.SYNCS 0x989680 ;  /* 0x009896800000895d */ /* 0x004fea0003900000 */
[----:B------:R-:W2:Y:S02]  /*9ea0*/  @!P0 SYNCS.PHASECHK.TRANS64 P0, [R0+URZ], R3 ;  /* 0x00000003000085a7 */ /* 0x000ea400080010ff */
[----:B--2---:R-:W-:Y:S05]  /*9eb0*/  @!P0 BRA `(.L_x_124) ;  /* 0xfffffffc00f08947 */ /* 0x004fea000383ffff */
[----:B------:R-:W-:Y:S05]  /*9ec0*/  BRA `(.L_x_125) ;  /* 0xffffff88006c7947 */ /* 0x000fea000383ffff */
.L_x_45:
[----:B------:R-:W-:-:S07]  /*9ed0*/  MOV R0, UR5 ;  /* 0x0000000500007c02 */ /* 0x000fce0008000f00 */
.L_x_126:
[----:B-1----:R1:W2:Y:S02]  /*9ee0*/  SYNCS.PHASECHK.TRANS64.TRYWAIT P0, [R0+URZ], R3 ;  /* 0x00000003000075a7 */ /* 0x0022a400080011ff */
[----:B--2---:R-:W-:Y:S05]  /*9ef0*/  @!P0 NANOSLEEP.SYNCS 0x989680 ;  /* 0x009896800000895d */ /* 0x004fea0003900000 */
[----:B------:R-:W2:Y:S02]  /*9f00*/  @!P0 SYNCS.PHASECHK.TRANS64 P0, [R0+URZ], R3 ;  /* 0x00000003000085a7 */ /* 0x000ea400080010ff */
[----:B--2---:R-:W-:Y:S05]  /*9f10*/  @!P0 BRA `(.L_x_126) ;  /* 0xfffffffc00f08947 */ /* 0x004fea000383ffff */
[----:B------:R-:W-:Y:S05]  /*9f20*/  BRA `(.L_x_127) ;  /* 0xffffff8800787947 */ /* 0x000fea000383ffff */
.L_x_46:
[----:B------:R-:W-:-:S07]  /*9f30*/  MOV R0, UR5 ;  /* 0x0000000500007c02 */ /* 0x000fce0008000f00 */
.L_x_128:
[----:B-1----:R1:W2:Y:S02]  /*9f40*/  SYNCS.PHASECHK.TRANS64.TRYWAIT P0, [R0+URZ], R3 ;  /* 0x00000003000075a7 */ /* 0x0022a400080011ff */
[----:B--2---:R-:W-:Y:S05]  /*9f50*/  @!P0 NANOSLEEP.SYNCS 0x989680 ;  /* 0x009896800000895d */ /* 0x004fea0003900000 */
[----:B------:R-:W2:Y:S02]  /*9f60*/  @!P0 SYNCS.PHASECHK.TRANS64 P0, [R0+URZ], R3 ;  /* 0x00000003000085a7 */ /* 0x000ea400080010ff */
[----:B--2---:R-:W-:Y:S05]  /*9f70*/  @!P0 BRA `(.L_x_128) ;  /* 0xfffffffc00f08947 */ /* 0x004fea000383ffff */
[----:B------:R-:W-:Y:S05]  /*9f80*/  BRA `(.L_x_129) ;  /* 0xffffff8800847947 */ /* 0x000fea000383ffff */
.L_x_47:
[----:B------:R-:W-:-:S07]  /*9f90*/  MOV R0, UR5 ;  /* 0x0000000500007c02 */ /* 0x000fce0008000f00 */
.L_x_130:
[----:B-1----:R1:W2:Y:S02]  /*9fa0*/  SYNCS.PHASECHK.TRANS64.TRYWAIT P0, [R0+URZ], R3 ;  /* 0x00000003000075a7 */ /* 0x0022a400080011ff */
[----:B--2---:R-:W-:Y:S05]  /*9fb0*/  @!P0 NANOSLEEP.SYNCS 0x989680 ;  /* 0x009896800000895d */ /* 0x004fea0003900000 */
[----:B------:R-:W2:Y:S02]  /*9fc0*/  @!P0 SYNCS.PHASECHK.TRANS64 P0, [R0+URZ], R3 ;  /* 0x00000003000085a7 */ /* 0x000ea400080010ff */
[----:B--2---:R-:W-:Y:S05]  /*9fd0*/  @!P0 BRA `(.L_x_130) ;  /* 0xfffffffc00f08947 */ /* 0x004fea000383ffff */
[----:B------:R-:W-:Y:S05]  /*9fe0*/  BRA `(.L_x_131) ;  /* 0xffffff8800907947 */ /* 0x000fea000383ffff */
.L_x_48:
[----:B------:R-:W-:-:S07]  /*9ff0*/  MOV R0, UR5 ;  /* 0x0000000500007c02 */ /* 0x000fce0008000f00 */
.L_x_132:
[----:B-1----:R1:W2:Y:S02]  /*a000*/  SYNCS.PHASECHK.TRANS64.TRYWAIT P0, [R0+URZ], R3 ;  /* 0x00000003000075a7 */ /* 0x0022a400080011ff */
[----:B--2---:R-:W-:Y:S05]  /*a010*/  @!P0 NANOSLEEP.SYNCS 0x989680 ;  /* 0x009896800000895d */ /* 0x004fea0003900000 */
[----:B------:R-:W2:Y:S02]  /*a020*/  @!P0 SYNCS.PHASECHK.TRANS64 P0, [R0+URZ], R3 ;  /* 0x00000003000085a7 */ /* 0x000ea400080010ff */
[----:B--2---:R-:W-:Y:S05]  /*a030*/  @!P0 BRA `(.L_x_132) ;  /* 0xfffffffc00f08947 */ /* 0x004fea000383ffff */
[----:B------:R-:W-:Y:S05]  /*a040*/  BRA `(.L_x_133) ;  /* 0xffffff88009c7947 */ /* 0x000fea000383ffff */
.L_x_51:
[----:B-1----:R1:W2:Y:S02]  /*a050*/  SYNCS.PHASECHK.TRANS64.TRYWAIT P0, [R2+URZ+0xe0], R4 ;  /* 0x0000e004020075a7 */ /* 0x0022a400080011ff */
[----:B--2---:R-:W-:Y:S05]  /*a060*/  @!P0 NANOSLEEP.SYNCS 0x989680 ;  /* 0x009896800000895d */ /* 0x004fea0003900000 */
[----:B------:R-:W2:Y:S02]  /*a070*/  @!P0 SYNCS.PHASECHK.TRANS64 P0, [R2+URZ+0xe0], R4 ;  /* 0x0000e004020085a7 */ /* 0x000ea400080010ff */
[----:B--2---:R-:W-:Y:S05]  /*a080*/  @!P0 BRA `(.L_x_51) ;  /* 0xfffffffc00f08947 */ /* 0x004fea000383ffff */
[----:B------:R-:W-:Y:S05]  /*a090*/  BRA `(.L_x_134) ;  /* 0xffffff8800f87947 */ /* 0x000fea000383ffff */
.L_x_52:
[----:B------:R-:W-:-:S07]  /*a0a0*/  MOV R2, UR4 ;  /* 0x0000000400027c02 */ /* 0x000fce0008000f00 */
.L_x_135:
[----:B-1----:R1:W2:Y:S02]  /*a0b0*/  SYNCS.PHASECHK.TRANS64.TRYWAIT P0, [R2+URZ+0xa0], R5 ;  /* 0x0000a005020075a7 */ /* 0x0022a400080011ff */
[----:B--2---:R-:W-:Y:S05]  /*a0c0*/  @!P0 NANOSLEEP.SYNCS 0x989680 ;  /* 0x009896800000895d */ /* 0x004fea0003900000 */
[----:B------:R-:W2:Y:S02]  /*a0d0*/  @!P0 SYNCS.PHASECHK.TRANS64 P0, [R2+URZ+0xa0], R5 ;  /* 0x0000a005020085a7 */ /* 0x000ea400080010ff */
[----:B--2---:R-:W-:Y:S05]  /*a0e0*/  @!P0 BRA `(.L_x_135) ;  /* 0xfffffffc00f08947 */ /* 0x004fea000383ffff */
[----:B------:R-:W-:Y:S05]  /*a0f0*/  BRA `(.L_x_136) ;  /* 0xffffff8c00087947 */ /* 0x000fea000383ffff */
.L_x_53:
[----:B-1----:R1:W2:Y:S02]  /*a100*/  SYNCS.PHASECHK.TRANS64.TRYWAIT P1, [R2+URZ+0x90], R4 ;  /* 0x00009004020075a7 */ /* 0x0022a400080211ff */
[----:B--2---:R-:W-:Y:S05]  /*a110*/  @!P1 NANOSLEEP.SYNCS 0x989680 ;  /* 0x009896800000995d */ /* 0x004fea0003900000 */
[----:B------:R-:W2:Y:S02]  /*a120*/  @!P1 SYNCS.PHASECHK.TRANS64 P1, [R2+URZ+0x90], R4 ;  /* 0x00009004020095a7 */ /* 0x000ea400080210ff */
[----:B--2---:R-:W-:Y:S05]  /*a130*/  @!P1 BRA `(.L_x_53) ;  /* 0xfffffffc00f09947 */ /* 0x004fea000383ffff */
[----:B------:R-:W-:Y:S05]  /*a140*/  BRA `(.L_x_137) ;  /* 0xffffff8c00387947 */ /* 0x000fea000383ffff */
.L_x_56:
[----:B------:R-:W-:-:S07]  /*a150*/  MOV R0, UR4 ;  /* 0x0000000400007c02 */ /* 0x000fce0008000f00 */
.L_x_138:
[----:B-1----:R1:W2:Y:S02]  /*a160*/  SYNCS.PHASECHK.TRANS64.TRYWAIT P0, [R0+URZ+0xa0], R2 ;  /* 0x0000a002000075a7 */ /* 0x0022a400080011ff */
[----:B--2---:R-:W-:Y:S05]  /*a170*/  @!P0 NANOSLEEP.SYNCS 0x989680 ;  /* 0x009896800000895d */ /* 0x004fea0003900000 */
[----:B------:R-:W2:Y:S02]  /*a180*/  @!P0 SYNCS.PHASECHK.TRANS64 P0, [R0+URZ+0xa0], R2 ;  /* 0x0000a002000085a7 */ /* 0x000ea400080010ff */
[----:B--2---:R-:W-:Y:S05]  /*a190*/  @!P0 BRA `(.L_x_138) ;  /* 0xfffffffc00f08947 */ /* 0x004fea000383ffff */
[----:B------:R-:W-:Y:S05]  /*a1a0*/  BRA `(.L_x_55) ;  /* 0xffffff8c008c7947 */ /* 0x000fea000383ffff */
.L_x_65:
[----:B-1----:R-:W-:-:S04]  /*a1b0*/  MOV R5, UR6 ;  /* 0x0000000600057c02 */ /* 0x002fc80008000f00 */
[----:B------:R1:W2:Y:S03]  /*a1c0*/  SYNCS.PHASECHK.TRANS64.TRYWAIT P0, [R5+URZ+0x8], R6 ;  /* 0x00000806050075a7 */ /* 0x0002a600080011ff */
[----:B--2---:R-:W-:Y:S05]  /*a1d0*/  @!P0 NANOSLEEP.SYNCS 0x989680 ;  /* 0x009896800000895d */ /* 0x004fea0003900000 */
[----:B------:R-:W2:Y:S02]  /*a1e0*/  @!P0 SYNCS.PHASECHK.TRANS64 P0, [R5+URZ+0x8], R6 ;  /* 0x00000806050085a7 */ /* 0x000ea400080010ff */
[----:B--2---:R-:W-:Y:S05]  /*a1f0*/  @!P0 BRA `(.L_x_65) ;  /* 0xfffffffc00ec8947 */ /* 0x004fea000383ffff */
[----:B------:R-:W-:Y:S05]  /*a200*/  BRA `(.L_x_64) ;  /* 0xffffff9000407947 */ /* 0x000fea000383ffff */
.L_x_67:
[----:B------:R-:W-:Y:S01]  /*a210*/  BSSY B0, `(.L_x_139) ;  /* 0x0000006000007945 */ /* 0x000fe20003800000 */
[----:B------:R-:W-:-:S07]  /*a220*/  MOV R15, 0xffffffff ;  /* 0xffffffff000f7802 */ /* 0x000fce0000000f00 */
[----:B-1---5:R-:W-:Y:S05]  /*a230*/  WARPSYNC.COLLECTIVE R15, `(.L_x_140) ;  /* 0x000000000f0c7348 */ /* 0x022fea0003c00000 */
[----:B------:R-:W-:Y:S02]  /*a240*/  ELECT P6, UR79, PT ;  /* 0x00000000004f782f */ /* 0x000fe400038c0000 */
[----:B------:R-:W-:Y:S01]  /*a250*/  MOV R14, UR79 ;  /* 0x0000004f000e7c02 */ /* 0x000fe20008000f00 */
[----:B-1---5:R-:W-:Y:S10]  /*a260*/  ENDCOLLECTIVE ;  /* 0x000000000000791b */ /* 0x022ff40003800000 */
.L_x_140:
[----:B------:R-:W-:Y:S05]  /*a270*/  BSYNC B0 ;  /* 0x0000000000007941 */ /* 0x000fea0003800000 */
.L_x_139:
[----:B------:R-:W-:Y:S01]  /*a280*/  PLOP3.LUT P0, PT, P6, PT, PT, 0x80, 0x8 ;  /* 0x000000000008781c */ /* 0x000fe2000370f070 */
[----:B------:R-:W-:-:S12]  /*a290*/  BRA `(.L_x_141) ;  /* 0xffffff90006c7947 */ /* 0x000fd8000383ffff */
.L_x_69:
[----:B-1----:R-:W-:-:S04]  /*a2a0*/  MOV R0, UR6 ;  /* 0x0000000600007c02 */ /* 0x002fc80008000f00 */
[----:B------:R1:W2:Y:S03]  /*a2b0*/  SYNCS.PHASECHK.TRANS64.TRYWAIT P0, [R0+URZ+0x8], R4 ;  /* 0x00000804000075a7 */ /* 0x0002a600080011ff */
[----:B--2---:R-:W-:Y:S05]  /*a2c0*/  @!P0 NANOSLEEP.SYNCS 0x989680 ;  /* 0x009896800000895d */ /* 0x004fea0003900000 */
[----:B------:R-:W2:Y:S02]  /*a2d0*/  @!P0 SYNCS.PHASECHK.TRANS64 P0, [R0+URZ+0x8], R4 ;  /* 0x00000804000085a7 */ /* 0x000ea400080010ff */
[----:B--2---:R-:W-:Y:S05]  /*a2e0*/  @!P0 BRA `(.L_x_69) ;  /* 0xfffffffc00ec8947 */ /* 0x004fea000383ffff */
[----:B------:R-:W-:Y:S05]  /*a2f0*/  BRA `(.L_x_68) ;  /* 0xffffff9000707947 */ /* 0x000fea000383ffff */
.L_x_70:
[----:B-1----:R1:W2:Y:S02]  /*a300*/  SYNCS.PHASECHK.TRANS64.TRYWAIT P0, [R0+URZ+0x90], R3 ;  /* 0x00009003000075a7 */ /* 0x0022a400080011ff */
[----:B--2---:R-:W-:Y:S05]  /*a310*/  @!P0 NANOSLEEP.SYNCS 0x989680 ;  /* 0x009896800000895d */ /* 0x004fea0003900000 */
[----:B------:R-:W2:Y:S02]  /*a320*/  @!P0 SYNCS.PHASECHK.TRANS64 P0, [R0+URZ+0x90], R3 ;  /* 0x00009003000085a7 */ /* 0x000ea400080010ff */
[----:B--2---:R-:W-:Y:S05]  /*a330*/  @!P0 BRA `(.L_x_70) ;  /* 0xfffffffc00f08947 */ /* 0x004fea000383ffff */
[----:B------:R-:W-:Y:S05]  /*a340*/  BRA `(.L_x_142) ;  /* 0xffffff94005c7947 */ /* 0x000fea000383ffff */
.L_x_72:
[----:B------:R-:W-:-:S07]  /*a350*/  MOV R0, UR31 ;  /* 0x0000001f00007c02 */ /* 0x000fce0008000f00 */
.L_x_143:
[----:B-1----:R1:W3:Y:S02]  /*a360*/  SYNCS.PHASECHK.TRANS64.TRYWAIT P0, [R0+URZ+0xc8], R3 ;  /* 0x0000c803000075a7 */ /* 0x0022e400080011ff */
[----:B---3--:R-:W-:Y:S05]  /*a370*/  @!P0 NANOSLEEP.SYNCS 0x989680 ;  /* 0x009896800000895d */ /* 0x008fea0003900000 */
[----:B------:R-:W3:Y:S02]  /*a380*/  @!P0 SYNCS.PHASECHK.TRANS64 P0, [R0+URZ+0xc8], R3 ;  /* 0x0000c803000085a7 */ /* 0x000ee400080010ff */
[----:B---3--:R-:W-:Y:S05]  /*a390*/  @!P0 BRA `(.L_x_143) ;  /* 0xfffffffc00f08947 */ /* 0x008fea000383ffff */
[----:B------:R-:W-:Y:S05]  /*a3a0*/  BRA `(.L_x_144) ;  /* 0xffffff9400a47947 */ /* 0x000fea000383ffff */
.L_x_75:
[----:B------:R-:W-:Y:S07]  /*a3b0*/  MOV R0, UR7 ;  /* 0x0000000700007c02 */ /* 0x000fee0008000f00 */
.L_x_145:
[----:B-1----:R1:W3:Y:S02]  /*a3c0*/  SYNCS.PHASECHK.TRANS64.TRYWAIT P0, [R0+URZ], R3 ;  /* 0x00000003000075a7 */ /* 0x0022e400080011ff */
[----:B---3--:R-:W-:Y:S05]  /*a3d0*/  @!P0 NANOSLEEP.SYNCS 0x989680 ;  /* 0x009896800000895d */ /* 0x008fea0003900000 */
[----:B------:R-:W3:Y:S02]  /*a3e0*/  @!P0 SYNCS.PHASECHK.TRANS64 P0, [R0+URZ], R3 ;  /* 0x00000003000085a7 */ /* 0x000ee400080010ff */
[----:B---3--:R-:W-:Y:S05]  /*a3f0*/  @!P0 BRA `(.L_x_145) ;  /* 0xfffffffc00f08947 */ /* 0x008fea000383ffff */
[----:B------:R-:W-:Y:S05]  /*a400*/  BRA `(.L_x_74) ;  /* 0xffffff9400b87947 */ /* 0x000fea000383ffff */
.L_x_79:
[----:B-1----:R-:W-:-:S07]  /*a410*/  MOV R0, UR4 ;  /* 0x0000000400007c02 */ /* 0x002fce0008000f00 */
.L_x_146:
[----:B-1----:R1:W2:Y:S02]  /*a420*/  SYNCS.PHASECHK.TRANS64.TRYWAIT P0, [R0+URZ], R2 ;  /* 0x00000002000075a7 */ /* 0x0022a400080011ff */
[----:B--2---:R-:W-:Y:S05]  /*a430*/  @!P0 NANOSLEEP.SYNCS 0x989680 ;  /* 0x009896800000895d */ /* 0x004fea0003900000 */
[----:B------:R-:W2:Y:S02]  /*a440*/  @!P0 SYNCS.PHASECHK.TRANS64 P0, [R0+URZ], R2 ;  /* 0x00000002000085a7 */ /* 0x000ea400080010ff */
[----:B--2---:R-:W-:Y:S05]  /*a450*/  @!P0 BRA `(.L_x_146) ;  /* 0xfffffffc00f08947 */ /* 0x004fea000383ffff */
[----:B------:R-:W-:Y:S05]  /*a460*/  BRA `(.L_x_147) ;  /* 0xffffff9800b07947 */ /* 0x000fea000383ffff */
.L_x_80:
[----:B------:R-:W-:-:S07]  /*a470*/  MOV R0, UR5 ;  /* 0x0000000500007c02 */ /* 0x000fce0008000f00 */
.L_x_148:
[----:B-1----:R1:W2:Y:S02]  /*a480*/  SYNCS.PHASECHK.TRANS64.TRYWAIT P0, [R0+URZ], R2 ;  /* 0x00000002000075a7 */ /* 0x0022a400080011ff */
[----:B--2---:R-:W-:Y:S05]  /*a490*/  @!P0 NANOSLEEP.SYNCS 0x989680 ;  /* 0x009896800000895d */ /* 0x004fea0003900000 */
[----:B------:R-:W2:Y:S02]  /*a4a0*/  @!P0 SYNCS.PHASECHK.TRANS64 P0, [R0+URZ], R2 ;  /* 0x00000002000085a7 */ /* 0x000ea400080010ff */
[----:B--2---:R-:W-:Y:S05]  /*a4b0*/  @!P0 BRA `(.L_x_148) ;  /* 0xfffffffc00f08947 */ /* 0x004fea000383ffff */
[----:B------:R-:W-:Y:S05]  /*a4c0*/  BRA `(.L_x_149) ;  /* 0xffffff9800bc7947 */ /* 0x000fea000383ffff */
.L_x_83:
[----:B------:R-:W-:-:S07]  /*a4d0*/  MOV R0, UR27 ;  /* 0x0000001b00007c02 */ /* 0x000fce0008000f00 */
.L_x_150:
[----:B-1----:R1:W2:Y:S02]  /*a4e0*/  SYNCS.PHASECHK.TRANS64.TRYWAIT P1, [R0+URZ+0x100], R2 ;  /* 0x00010002000075a7 */ /* 0x0022a400080211ff */
[----:B--2---:R-:W-:Y:S05]  /*a4f0*/  @!P1 NANOSLEEP.SYNCS 0x989680 ;  /* 0x009896800000995d */ /* 0x004fea0003900000 */
[----:B------:R-:W2:Y:S02]  /*a500*/  @!P1 SYNCS.PHASECHK.TRANS64 P1, [R0+URZ+0x100], R2 ;  /* 0x00010002000095a7 */ /* 0x000ea400080210ff */
[----:B--2---:R-:W-:Y:S05]  /*a510*/  @!P1 BRA `(.L_x_150) ;  /* 0xfffffffc00f09947 */ /* 0x004fea000383ffff */
[----:B------:R-:W-:Y:S05]  /*a520*/  BRA `(.L_x_151) ;  /* 0xffffff9c00087947 */ /* 0x000fea000383ffff */
.L_x_88:
[----:B---3--:R3:W4:Y:S02]  /*a530*/  SYNCS.PHASECHK.TRANS64.TRYWAIT P0, [R3+URZ+0x90], R0 ;  /* 0x00009000030075a7 */ /* 0x00872400080011ff */
[----:B----4-:R-:W-:Y:S05]  /*a540*/  @!P0 NANOSLEEP.SYNCS 0x989680 ;  /* 0x009896800000895d */ /* 0x010fea0003900000 */
[----:B------:R-:W4:Y:S02]  /*a550*/  @!P0 SYNCS.PHASECHK.TRANS64 P0, [R3+URZ+0x90], R0 ;  /* 0x00009000030085a7 */ /* 0x000f2400080010ff */
[----:B----4-:R-:W-:Y:S05]  /*a560*/  @!P0 BRA `(.L_x_88) ;  /* 0xfffffffc00f08947 */ /* 0x010fea000383ffff */
[----:B------:R-:W-:Y:S05]  /*a570*/  BRA `(.L_x_152) ;  /* 0xffffffa000347947 */ /* 0x000fea000383ffff */
.L_x_91:
[----:B-1----:R-:W-:Y:S07]  /*a580*/  MOV R0, UR29 ;  /* 0x0000001d00007c02 */ /* 0x002fee0008000f00 */
.L_x_153:
[----:B-1----:R1:W3:Y:S02]  /*a590*/  SYNCS.PHASECHK.TRANS64.TRYWAIT P1, [R0+URZ+0x88], R3 ;  /* 0x00008803000075a7 */ /* 0x0022e400080211ff */
[----:B---3--:R-:W-:Y:S05]  /*a5a0*/  @!P1 NANOSLEEP.SYNCS 0x989680 ;  /* 0x009896800000995d */ /* 0x008fea0003900000 */
[----:B------:R-:W3:Y:S02]  /*a5b0*/  @!P1 SYNCS.PHASECHK.TRANS64 P1, [R0+URZ+0x88], R3 ;  /* 0x00008803000095a7 */ /* 0x000ee400080210ff */
[----:B---3--:R-:W-:Y:S05]  /*a5c0*/  @!P1 BRA `(.L_x_153) ;  /* 0xfffffffc00f09947 */ /* 0x008fea000383ffff */
[----:B------:R-:W-:Y:S05]  /*a5d0*/  BRA `(.L_x_90) ;  /* 0xffffffa400a87947 */ /* 0x000fea000383ffff */
.L_x_94:
[----:B-1----:R-:W-:Y:S07]  /*a5e0*/  MOV R0, UR29 ;  /* 0x0000001d00007c02 */ /* 0x002fee0008000f00 */
.L_x_154:
[----:B-1----:R1:W3:Y:S02]  /*a5f0*/  SYNCS.PHASECHK.TRANS64.TRYWAIT P0, [R0+URZ+0x78], R2 ;  /* 0x00007802000075a7 */ /* 0x0022e400080011ff */
[----:B---3--:R-:W-:Y:S05]  /*a600*/  @!P0 NANOSLEEP.SYNCS 0x989680 ;  /* 0x009896800000895d */ /* 0x008fea0003900000 */
[----:B------:R-:W3:Y:S02]  /*a610*/  @!P0 SYNCS.PHASECHK.TRANS64 P0, [R0+URZ+0x78], R2 ;  /* 0x00007802000085a7 */ /* 0x000ee400080010ff */
[----:B---3--:R-:W-:Y:S05]  /*a620*/  @!P0 BRA `(.L_x_154) ;  /* 0xfffffffc00f08947 */ /* 0x008fea000383ffff */
[----:B------:R-:W-:Y:S05]  /*a630*/  BRA `(.L_x_155) ;  /* 0xffffffa8000c7947 */ /* 0x000fea000383ffff */
.L_x_97:
[----:B------:R-:W-:Y:S07]  /*a640*/  MOV R0, UR4 ;  /* 0x0000000400007c02 */ /* 0x000fee0008000f00 */
.L_x_156:
[----:B-1----:R1:W2:Y:S02]  /*a650*/  SYNCS.PHASECHK.TRANS64.TRYWAIT P0, [R0+URZ+0x90], R3 ;  /* 0x00009003000075a7 */ /* 0x0022a400080011ff */
[----:B--2---:R-:W-:Y:S05]  /*a660*/  @!P0 NANOSLEEP.SYNCS 0x989680 ;  /* 0x009896800000895d */ /* 0x004fea0003900000 */
[----:B------:R-:W2:Y:S02]  /*a670*/  @!P0 SYNCS.PHASECHK.TRANS64 P0, [R0+URZ+0x90], R3 ;  /* 0x00009003000085a7 */ /* 0x000ea400080010ff */
[----:B--2---:R-:W-:Y:S05]  /*a680*/  @!P0 BRA `(.L_x_156) ;  /* 0xfffffffc00f08947 */ /* 0x004fea000383ffff */
[----:B------:R-:W-:Y:S05]  /*a690*/  BRA `(.L_x_157) ;  /* 0xffffffac004c7947 */ /* 0x000fea000383ffff */
.L_x_107:
[----:B-1----:R-:W-:Y:S04]  /*a6a0*/  MOV R0, UR44 ;  /* 0x0000002c00007c02 */ /* 0x002fe80008000f00 */
[----:B------:R1:W2:Y:S03]  /*a6b0*/  SYNCS.PHASECHK.TRANS64.TRYWAIT P3, [R0+URZ+0x70], R5 ;  /* 0x00007005000075a7 */ /* 0x0002a600080611ff */
[----:B--2---:R-:W-:Y:S05]  /*a6c0*/  @!P3 NANOSLEEP.SYNCS 0x989680 ;  /* 0x009896800000b95d */ /* 0x004fea0003900000 */
[----:B------:R-:W2:Y:S02]  /*a6d0*/  @!P3 SYNCS.PHASECHK.TRANS64 P3, [R0+URZ+0x70], R5 ;  /* 0x000070050000b5a7 */ /* 0x000ea400080610ff */
[----:B--2---:R-:W-:Y:S05]  /*a6e0*/  @!P3 BRA `(.L_x_107) ;  /* 0xfffffffc00ecb947 */ /* 0x004fea000383ffff */
[----:B------:R-:W-:Y:S05]  /*a6f0*/  BRA `(.L_x_106) ;  /* 0xffffffbc002c7947 */ /* 0x000fea000383ffff */
.L_x_109:
[----:B-1----:R1:W4:Y:S02]  /*a700*/  SYNCS.PHASECHK.TRANS64.TRYWAIT P1, [R17+URZ+0xb0], R3 ;  /* 0x0000b003110075a7 */ /* 0x00232400080211ff */
[----:B----4-:R-:W-:Y:S05]  /*a710*/  @!P1 NANOSLEEP.SYNCS 0x989680 ;  /* 0x009896800000995d */ /* 0x010fea0003900000 */
[----:B------:R-:W4:Y:S02]  /*a720*/  @!P1 SYNCS.PHASECHK.TRANS64 P1, [R17+URZ+0xb0], R3 ;  /* 0x0000b003110095a7 */ /* 0x000f2400080210ff */
[----:B----4-:R-:W-:Y:S05]  /*a730*/  @!P1 BRA `(.L_x_109) ;  /* 0xfffffffc00f09947 */ /* 0x010fea000383ffff */
[----:B------:R-:W-:Y:S05]  /*a740*/  BRA `(.L_x_108) ;  /* 0xffffffbc00fc7947 */ /* 0x000fea000383ffff */
        .weak           $__internal_0_$__cuda_sm10x_tcgen05_guardrail_trap_col_being_dealloced_not_returned_by_alloc
        .type           $__internal_0_$__cuda_sm10x_tcgen05_guardrail_trap_col_being_dealloced_not_returned_by_alloc,@function
        .size           $__internal_0_$__cuda_sm10x_tcgen05_guardrail_trap_col_being_dealloced_not_returned_by_alloc,($__internal_1_$__cuda_sm10x_tcgen05_guardrail_trap_phase_invalid_during_alloc - $__internal_0_$__cuda_sm10x_tcgen05_guardrail_trap_col_being_dealloced_not_returned_by_alloc)
$__internal_0_$__cuda_sm10x_tcgen05_guardrail_trap_col_being_dealloced_not_returned_by_alloc:
[----:B------:R-:W-:Y:S05]  /*a750*/  BPT.TRAP 0x1 ;  /* 0x000000040000795c */ /* 0x000fea0000300000 */
[----:B------:R-:W-:-:S04]  /*a760*/  HFMA2 R3, -RZ, RZ, 0, 0 ;  /* 0x00000000ff037431 */ /* 0x000fc800000001ff */
[----:B------:R-:W-:Y:S05]  /*a770*/  RET.REL.NODEC R2 `(_ZN7cutlass13device_kernelINS_4gemm6kernel13GemmUniversalIN4cute5tupleIJiiiiEEENS1_10collective13CollectiveMmaINS1_35MainloopSm100TmaUmmaWarpSpecializedILi7ELi2ELi3ENS5_IJNS4_1CILi2EEENSA_ILi1EEESC_EEEEENS5_IJNSA_ILi256EEENSA_ILi160EEENSA_ILi128EEEEEENS_12float_e4m3_tENS5_IJlSC_lEEESJ_SK_NS4_8TiledMMAINS4_8MMA_AtomIJNS4_10MMA_TraitsINS4_25SM100_MMA_F8F6F4_2x1SM_SSEJSJ_SJ_fSF_SG_NS4_17integral_constantINS4_4UMMA5MajorELSR_0EEESS_NSP_INSQ_7ScaleInELST_0EEESU_EEEEEENS4_6LayoutINS5_IJSC_SC_SC_EEENS5_IJNSA_ILi0EEESZ_SZ_EEEEENS5_IJNS4_10UnderscoreES12_S12_EEEEENS4_18SM100_TMA_2SM_LOADENS4_14ComposedLayoutINS4_7SwizzleILi3ELi4ELi3EEENS4_18smem_ptr_flag_bitsILi8EEENSX_INS5_IJNSA_ILi8EEESH_EEENS5_IJSH_SC_EEEEEEEvNS4_8identityES15_S1F_vS1G_EENS_8epilogue10collective18CollectiveEpilogueINS1I_23Sm100TmaWarpSpecializedILi1ELi1ELi160ELb0ELb0EEEJNS5_IJSH_SG_SH_EEENS5_IJNSX_ISH_SC_EENSX_ISG_SC_EEEEESJ_SK_SJ_SK_NS1I_6fusion15FusionCallbacksIS1M_NS1R_17LinearCombinationISJ_fSJ_fLNS_15FloatRoundStyleE2EEES1N_S1Q_JEEENS4_5SM1004TMEM4LOAD26SM100_TMEM_LOAD_32dp32b32xENS4_13SM90_TMA_LOADENS16_INS17_ILi1ELi4ELi3EEES1A_NSX_INS5_IJS1B_NSA_ILi32EEEEEENS5_IJS23_SC_EEEEEEENS4_39AutoVectorizingCopyWithAssumedAlignmentILi128EEENS4_14SM90_TMA_STOREES27_S29_S29_EEEvvEEEEvNT_6ParamsE) ;  /* 0xffffff5802207950 */ /* 0x000fea0003c3ffff */
        .weak           $__internal_1_$__cuda_sm10x_tcgen05_guardrail_trap_phase_invalid_during_alloc
        .type           $__internal_1_$__cuda_sm10x_tcgen05_guardrail_trap_phase_invalid_during_alloc,@function
        .size           $__internal_1_$__cuda_sm10x_tcgen05_guardrail_trap_phase_invalid_during_alloc,($__internal_2_$__cuda_sm10x_tcgen05_guardrail_trap_unallocated_columns_being_dealloced - $__internal_1_$__cuda_sm10x_tcgen05_guardrail_trap_phase_invalid_during_alloc)
$__internal_1_$__cuda_sm10x_tcgen05_guardrail_trap_phase_invalid_during_alloc:
[----:B------:R-:W-:Y:S05]  /*a780*/  BPT.TRAP 0x1 ;  /* 0x000000040000795c */ /* 0x000fea0000300000 */
[----:B------:R-:W-:-:S04]  /*a790*/  MOV R5, 0x0 ;  /* 0x0000000000057802 */ /* 0x000fc80000000f00 */
[----:B------:R-:W-:Y:S05]  /*a7a0*/  RET.REL.NODEC R4 `(_ZN7cutlass13device_kernelINS_4gemm6kernel13GemmUniversalIN4cute5tupleIJiiiiEEENS1_10collective13CollectiveMmaINS1_35MainloopSm100TmaUmmaWarpSpecializedILi7ELi2ELi3ENS5_IJNS4_1CILi2EEENSA_ILi1EEESC_EEEEENS5_IJNSA_ILi256EEENSA_ILi160EEENSA_ILi128EEEEEENS_12float_e4m3_tENS5_IJlSC_lEEESJ_SK_NS4_8TiledMMAINS4_8MMA_AtomIJNS4_10MMA_TraitsINS4_25SM100_MMA_F8F6F4_2x1SM_SSEJSJ_SJ_fSF_SG_NS4_17integral_constantINS4_4UMMA5MajorELSR_0EEESS_NSP_INSQ_7ScaleInELST_0EEESU_EEEEEENS4_6LayoutINS5_IJSC_SC_SC_EEENS5_IJNSA_ILi0EEESZ_SZ_EEEEENS5_IJNS4_10UnderscoreES12_S12_EEEEENS4_18SM100_TMA_2SM_LOADENS4_14ComposedLayoutINS4_7SwizzleILi3ELi4ELi3EEENS4_18smem_ptr_flag_bitsILi8EEENSX_INS5_IJNSA_ILi8EEESH_EEENS5_IJSH_SC_EEEEEEEvNS4_8identityES15_S1F_vS1G_EENS_8epilogue10collective18CollectiveEpilogueINS1I_23Sm100TmaWarpSpecializedILi1ELi1ELi160ELb0ELb0EEEJNS5_IJSH_SG_SH_EEENS5_IJNSX_ISH_SC_EENSX_ISG_SC_EEEEESJ_SK_SJ_SK_NS1I_6fusion15FusionCallbacksIS1M_NS1R_17LinearCombinationISJ_fSJ_fLNS_15FloatRoundStyleE2EEES1N_S1Q_JEEENS4_5SM1004TMEM4LOAD26SM100_TMEM_LOAD_32dp32b32xENS4_13SM90_TMA_LOADENS16_INS17_ILi1ELi4ELi3EEES1A_NSX_INS5_IJS1B_NSA_ILi32EEEEEENS5_IJS23_SC_EEEEEEENS4_39AutoVectorizingCopyWithAssumedAlignmentILi128EEENS4_14SM90_TMA_STOREES27_S29_S29_EEEvvEEEEvNT_6ParamsE) ;  /* 0xffffff5804147950 */ /* 0x000fea0003c3ffff */
        .weak           $__internal_2_$__cuda_sm10x_tcgen05_guardrail_trap_unallocated_columns_being_dealloced
        .type           $__internal_2_$__cuda_sm10x_tcgen05_guardrail_trap_unallocated_columns_being_dealloced,@function
        .size           $__internal_2_$__cuda_sm10x_tcgen05_guardrail_trap_unallocated_columns_being_dealloced,(.L_x_159 - $__internal_2_$__cuda_sm10x_tcgen05_guardrail_trap_unallocated_columns_being_dealloced)
$__internal_2_$__cuda_sm10x_tcgen05_guardrail_trap_unallocated_columns_being_dealloced:
[----:B------:R-:W-:Y:S05]  /*a7b0*/  BPT.TRAP 0x1 ;  /* 0x000000040000795c */ /* 0x000fea0000300000 */
[----:B------:R-:W-:-:S04]  /*a7c0*/  HFMA2 R3, -RZ, RZ, 0, 0 ;  /* 0x00000000ff037431 */ /* 0x000fc800000001ff */
[----:B------:R-:W-:Y:S05]  /*a7d0*/  RET.REL.NODEC R2 `(_ZN7cutlass13device_kernelINS_4gemm6kernel13GemmUniversalIN4cute5tupleIJiiiiEEENS1_10collective13CollectiveMmaINS1_35MainloopSm100TmaUmmaWarpSpecializedILi7ELi2ELi3ENS5_IJNS4_1CILi2EEENSA_ILi1EEESC_EEEEENS5_IJNSA_ILi256EEENSA_ILi160EEENSA_ILi128EEEEEENS_12float_e4m3_tENS5_IJlSC_lEEESJ_SK_NS4_8TiledMMAINS4_8MMA_AtomIJNS4_10MMA_TraitsINS4_25SM100_MMA_F8F6F4_2x1SM_SSEJSJ_SJ_fSF_SG_NS4_17integral_constantINS4_4UMMA5MajorELSR_0EEESS_NSP_INSQ_7ScaleInELST_0EEESU_EEEEEENS4_6LayoutINS5_IJSC_SC_SC_EEENS5_IJNSA_ILi0EEESZ_SZ_EEEEENS5_IJNS4_10UnderscoreES12_S12_EEEEENS4_18SM100_TMA_2SM_LOADENS4_14ComposedLayoutINS4_7SwizzleILi3ELi4ELi3EEENS4_18smem_ptr_flag_bitsILi8EEENSX_INS5_IJNSA_ILi8EEESH_EEENS5_IJSH_SC_EEEEEEEvNS4_8identityES15_S1F_vS1G_EENS_8epilogue10collective18CollectiveEpilogueINS1I_23Sm100TmaWarpSpecializedILi1ELi1ELi160ELb0ELb0EEEJNS5_IJSH_SG_SH_EEENS5_IJNSX_ISH_SC_EENSX_ISG_SC_EEEEESJ_SK_SJ_SK_NS1I_6fusion15FusionCallbacksIS1M_NS1R_17LinearCombinationISJ_fSJ_fLNS_15FloatRoundStyleE2EEES1N_S1Q_JEEENS4_5SM1004TMEM4LOAD26SM100_TMEM_LOAD_32dp32b32xENS4_13SM90_TMA_LOADENS16_INS17_ILi1ELi4ELi3EEES1A_NSX_INS5_IJS1B_NSA_ILi32EEEEEENS5_IJS23_SC_EEEEEEENS4_39AutoVectorizingCopyWithAssumedAlignmentILi128EEENS4_14SM90_TMA_STOREES27_S29_S29_EEEvvEEEEvNT_6ParamsE) ;  /* 0xffffff5802087950 */ /* 0x000fea0003c3ffff */
.L_x_158:
[----:B------:R-:W-:-:S00]  /*a7e0*/  BRA `(.L_x_158) ;  /* 0xfffffffc00fc7947 */ /* 0x000fc0000383ffff */
[----:B------:R-:W-:-:S00]  /*a7f0*/  NOP ;  /* 0x0000000000007918 */ /* 0x000fc00000000000 */
        /* <DEDUP_REMOVED lines=8> */
.L_x_159:


//--------------------- .nv.global.init           --------------------------
	.section	.nv.global.init,"aw",@progbits
.nv.global.init:
	.type		$str$27,@object
	.size		$str$27,($str$28 - $str$27)
$str$27:
        /*0000*/ 	.byte	0x28, 0x61, 0x64, 0x64, 0x72, 0x65, 0x73, 0x73, 0x20, 0x26, 0x20, 0x6d, 0x61, 0x73, 0x6b, 0x29
        /*0010*/ 	.byte	0x20, 0x3d, 0x3d, 0x20, 0x30, 0x00
	.type		$str$28,@object
	.size		$str$28,($str$26 - $str$28)
$str$28:
        /*0016*/ 	.byte	0x2f, 0x74, 0x6d, 0x70, 0x2f, 0x63, 0x75, 0x74, 0x6c, 0x61, 0x73, 0x73, 0x5f, 0x73, 0x77, 0x65
        /*0026*/ 	.byte	0x65, 0x70, 0x5f, 0x73, 0x72, 0x63, 0x2f, 0x69, 0x6e, 0x63, 0x6c, 0x75, 0x64, 0x65, 0x2f, 0x63
        /*0036*/ 	.byte	0x75, 0x74, 0x65, 0x2f, 0x70, 0x6f, 0x69, 0x6e, 0x74, 0x65, 0x72, 0x5f, 0x66, 0x6c, 0x61, 0x67
        /*0046*/ 	.byte	0x67, 0x65, 0x64, 0x2e, 0x68, 0x70, 0x70, 0x00
	.type		$str$26,@object
	.size		$str$26,($str$25 - $str$26)
$str$26:
        /*004e*/ 	.byte	0x2f, 0x74, 0x6d, 0x70, 0x2f, 0x63, 0x75, 0x74, 0x6c, 0x61, 0x73, 0x73, 0x5f, 0x73, 0x77, 0x65
        /*005e*/ 	.byte	0x65, 0x70, 0x5f, 0x73, 0x72, 0x63, 0x2f, 0x69, 0x6e, 0x63, 0x6c, 0x75, 0x64, 0x65, 0x2f, 0x63
        /*006e*/ 	.byte	0x75, 0x74, 0x65, 0x2f, 0x61, 0x74, 0x6f, 0x6d, 0x2f, 0x63, 0x6f, 0x70, 0x79, 0x5f, 0x74, 0x72
        /*007e*/ 	.byte	0x61, 0x69, 0x74, 0x73, 0x5f, 0x73, 0x6d, 0x31, 0x30, 0x30, 0x2e, 0x68, 0x70, 0x70, 0x00
	.type		$str$25,@object
	.size		$str$25,(__unnamed_1 - $str$25)
$str$25:
        /*008d*/ 	.byte	0x28, 0x28, 0x75, 0x69, 0x6e, 0x74, 0x33, 0x32, 0x5f, 0x74, 0x28, 0x74, 0x68, 0x72, 0x65, 0x61
        /*009d*/ 	.byte	0x64, 0x49, 0x64, 0x78, 0x2e, 0x78, 0x29, 0x20, 0x2f, 0x20, 0x33, 0x32, 0x29, 0x20, 0x25, 0x20
        /*00ad*/ 	.byte	0x34, 0x29, 0x20, 0x3d, 0x3d, 0x20, 0x28, 0x28, 0x28, 0x74, 0x6d, 0x65, 0x6d, 0x5f, 0x61, 0x64
        /*00bd*/ 	.byte	0x64, 0x72, 0x20, 0x3e, 0x3e, 0x20, 0x31, 0x36, 0x29, 0x20, 0x2f, 0x20, 0x33, 0x32, 0x29, 0x20
        /*00cd*/ 	.byte	0x25, 0x20, 0x34, 0x29, 0x00
	.type		__unnamed_1,@object
	.size		__unnamed_1,(__unnamed_2 - __unnamed_1)
__unnamed_1:
        /*00d2*/ 	.byte	0x61, 0x75, 0x74, 0x6f, 0x20, 0x63, 0x75, 0x74, 0x65, 0x3a, 0x3a, 0x61, 0x73, 0x5f, 0x70, 0x6f
        /* <DEDUP_REMOVED lines=25> */
	.type		__unnamed_2,@object
	.size		__unnamed_2,(.L_2 - __unnamed_2)
__unnamed_2:
        /* <DEDUP_REMOVED lines=40> */
        /*04f2*/ 	.byte	0x74, 0x65, 0x3a, 0x3a, 0x43, 0x3c, 0x30, 0x3e, 0x3e, 0x3e, 0x3e, 0x5d, 0x00
.L_2:


//--------------------- .nv.shared._ZN7cutlass13device_kernelINS_4gemm6kernel13GemmUniversalIN4cute5tupleIJiiiiEEENS1_10collective13CollectiveMmaINS1_35MainloopSm100TmaUmmaWarpSpecializedILi7ELi2ELi3ENS5_IJNS4_1CILi2EEENSA_ILi1EEESC_EEEEENS5_IJNSA_ILi256EEENSA_ILi160EEENSA_ILi128EEEEEENS_12float_e4m3_tENS5_IJlSC_lEEESJ_SK_NS4_8TiledMMAINS4_8MMA_AtomIJNS4_10MMA_TraitsINS4_25SM100_MMA_F8F6F4_2x1SM_SSEJSJ_SJ_fSF_SG_NS4_17integral_constantINS4_4UMMA5MajorELSR_0EEESS_NSP_INSQ_7ScaleInELST_0EEESU_EEEEEENS4_6LayoutINS5_IJSC_SC_SC_EEENS5_IJNSA_ILi0EEESZ_SZ_EEEEENS5_IJNS4_10UnderscoreES12_S12_EEEEENS4_18SM100_TMA_2SM_LOADENS4_14ComposedLayoutINS4_7SwizzleILi3ELi4ELi3EEENS4_18smem_ptr_flag_bitsILi8EEENSX_INS5_IJNSA_ILi8EEESH_EEENS5_IJSH_SC_EEEEEEEvNS4_8identityES15_S1F_vS1G_EENS_8epilogue10collective18CollectiveEpilogueINS1I_23Sm100TmaWarpSpecializedILi1ELi1ELi160ELb0ELb0EEEJNS5_IJSH_SG_SH_EEENS5_IJNSX_ISH_SC_EENSX_ISG_SC_EEEEESJ_SK_SJ_SK_NS1I_6fusion15FusionCallbacksIS1M_NS1R_17LinearCombinationISJ_fSJ_fLNS_15FloatRoundStyleE2EEES1N_S1Q_JEEENS4_5SM1004TMEM4LOAD26SM100_TMEM_LOAD_32dp32b32xENS4_13SM90_TMA_LOADENS16_INS17_ILi1ELi4ELi3EEES1A_NSX_INS5_IJS1B_NSA_ILi32EEEEEENS5_IJS23_SC_EEEEEEENS4_39AutoVectorizingCopyWithAssumedAlignmentILi128EEENS4_14SM90_TMA_STOREES27_S29_S29_EEEvvEEEEvNT_6ParamsE --------------------------
	.section	.nv.shared._ZN7cutlass13device_kernelINS_4gemm6kernel13GemmUniversalIN4cute5tupleIJiiiiEEENS1_10collective13CollectiveMmaINS1_35MainloopSm100TmaUmmaWarpSpecializedILi7ELi2ELi3ENS5_IJNS4_1CILi2EEENSA_ILi1EEESC_EEEEENS5_IJNSA_ILi256EEENSA_ILi160EEENSA_ILi128EEEEEENS_12float_e4m3_tENS5_IJlSC_lEEESJ_SK_NS4_8TiledMMAINS4_8MMA_AtomIJNS4_10MMA_TraitsINS4_25SM100_MMA_F8F6F4_2x1SM_SSEJSJ_SJ_fSF_SG_NS4_17integral_constantINS4_4UMMA5MajorELSR_0EEESS_NSP_INSQ_7ScaleInELST_0EEESU_EEEEEENS4_6LayoutINS5_IJSC_SC_SC_EEENS5_IJNSA_ILi0EEESZ_SZ_EEEEENS5_IJNS4_10UnderscoreES12_S12_EEEEENS4_18SM100_TMA_2SM_LOADENS4_14ComposedLayoutINS4_7SwizzleILi3ELi4ELi3EEENS4_18smem_ptr_flag_bitsILi8EEENSX_INS5_IJNSA_ILi8EEESH_EEENS5_IJSH_SC_EEEEEEEvNS4_8identityES15_S1F_vS1G_EENS_8epilogue10collective18CollectiveEpilogueINS1I_23Sm100TmaWarpSpecializedILi1ELi1ELi160ELb0ELb0EEEJNS5_IJSH_SG_SH_EEENS5_IJNSX_ISH_SC_EENSX_ISG_SC_EEEEESJ_SK_SJ_SK_NS1I_6fusion15FusionCallbacksIS1M_NS1R_17LinearCombinationISJ_fSJ_fLNS_15FloatRoundStyleE2EEES1N_S1Q_JEEENS4_5SM1004TMEM4LOAD26SM100_TMEM_LOAD_32dp32b32xENS4_13SM90_TMA_LOADENS16_INS17_ILi1ELi4ELi3EEES1A_NSX_INS5_IJS1B_NSA_ILi32EEEEEENS5_IJS23_SC_EEEEEEENS4_39AutoVectorizingCopyWithAssumedAlignmentILi128EEENS4_14SM90_TMA_STOREES27_S29_S29_EEEvvEEEEvNT_6ParamsE,"aw",@nobits
	.sectionflags	@""
	.align	16
	.zero		1024


//--------------------- .nv.shared.reserved.0     --------------------------
	.section	.nv.shared.reserved.0,"aw",@nobits
	.weak		__nv_reservedSMEM_offset_0_alias
	.size		__nv_reservedSMEM_offset_0_alias, 0, 64
	.other		__nv_reservedSMEM_offset_0_alias,@"STO_CUDA_RESERVED_SHARED STV_DEFAULT"
__nv_reservedSMEM_offset_0_alias:
	.zero		0
.nv.shared.reserved.0:
	.zero		64
	.weak		__nv_reservedSMEM_tcgen05_partition
	.type		__nv_reservedSMEM_tcgen05_partition,@object
	.size		__nv_reservedSMEM_tcgen05_partition,(.L_0 - __nv_reservedSMEM_tcgen05_partition)
__nv_reservedSMEM_tcgen05_partition:
	.zero		32
.L_0:


//--------------------- .nv.global                --------------------------
	.section	.nv.global,"aw",@nobits
.nv.global:
	.type		_ZN40_INTERNAL_13e8791f_4_k_cu_ca86ffec_301414cute1_E,@object
	.size		_ZN40_INTERNAL_13e8791f_4_k_cu_ca86ffec_301414cute1_E,(_ZN40_INTERNAL_13e8791f_4_k_cu_ca86ffec_301414cuda3std3__45__cpo6cbeginE - _ZN40_INTERNAL_13e8791f_4_k_cu_ca86ffec_301414cute1_E)
_ZN40_INTERNAL_13e8791f_4_k_cu_ca86ffec_301414cute1_E:
	.zero		1
	.type		_ZN40_INTERNAL_13e8791f_4_k_cu_ca86ffec_301414cuda3std3__45__cpo6cbeginE,@object
	.size		_ZN40_INTERNAL_13e8791f_4_k_cu_ca86ffec_301414cuda3std3__45__cpo6cbeginE,(_ZN40_INTERNAL_13e8791f_4_k_cu_ca86ffec_301414cuda3std3__48in_placeE - _ZN40_INTERNAL_13e8791f_4_k_cu_ca86ffec_301414cuda3std3__45__cpo6cbeginE)
_ZN40_INTERNAL_13e8791f_4_k_cu_ca86ffec_301414cuda3std3__45__cpo6cbeginE:
	.zero		1
	.type		_ZN40_INTERNAL_13e8791f_4_k_cu_ca86ffec_301414cuda3std3__48in_placeE,@object
	.size		_ZN40_INTERNAL_13e8791f_4_k_cu_ca86ffec_301414cuda3std3__48in_placeE,(_ZN40_INTERNAL_13e8791f_4_k_cu_ca86ffec_301414cuda3std6ranges3__45__cpo9iter_moveE - _ZN40_INTERNAL_13e8791f_4_k_cu_ca86ffec_301414cuda3std3__48in_placeE)
_ZN40_INTERNAL_13e8791f_4_k_cu_ca86ffec_301414cuda3std3__48in_placeE:
	.zero		1
	.type		_ZN40_INTERNAL_13e8791f_4_k_cu_ca86ffec_301414cuda3std6ranges3__45__cpo9iter_moveE,@object
	.size		_ZN40_INTERNAL_13e8791f_4_k_cu_ca86ffec_301414cuda3std6ranges3__45__cpo9iter_moveE,(_ZN40_INTERNAL_13e8791f_4_k_cu_ca86ffec_301414cuda3std3__45__cpo5beginE - _ZN40_INTERNAL_13e8791f_4_k_cu_ca86ffec_301414cuda3std6ranges3__45__cpo9iter_moveE)
_ZN40_INTERNAL_13e8791f_4_k_cu_ca86ffec_301414cuda3std6ranges3__45__cpo9iter_moveE:
	.zero		1
	.type		_ZN40_INTERNAL_13e8791f_4_k_cu_ca86ffec_301414cuda3std3__45__cpo5beginE,@object
	.size		_ZN40_INTERNAL_13e8791f_4_k_cu_ca86ffec_301414cuda3std3__45__cpo5beginE,(_ZN40_INTERNAL_13e8791f_4_k_cu_ca86ffec_301414cuda3std3__442_GLOBAL__N__13e8791f_4_k_cu_ca86ffec_301416ignoreE - _ZN40_INTERNAL_13e8791f_4_k_cu_ca86ffec_301414cuda3std3__45__cpo5beginE)
_ZN40_INTERNAL_13e8791f_4_k_cu_ca86ffec_301414cuda3std3__45__cpo5beginE:
	.zero		1
	.type		_ZN40_INTERNAL_13e8791f_4_k_cu_ca86ffec_301414cuda3std3__442_GLOBAL__N__13e8791f_4_k_cu_ca86ffec_301416ignoreE,@object
	.size		_ZN40_INTERNAL_13e8791f_4_k_cu_ca86ffec_301414cuda3std3__442_GLOBAL__N__13e8791f_4_k_cu_ca86ffec_301416ignoreE,(_ZN40_INTERNAL_13e8791f_4_k_cu_ca86ffec_301414cute7productE - _ZN40_INTERNAL_13e8791f_4_k_cu_ca86ffec_301414cuda3std3__442_GLOBAL__N__13e8791f_4_k_cu_ca86ffec_301416ignoreE)
_ZN40_INTERNAL_13e8791f_4_k_cu_ca86ffec_301414cuda3std3__442_GLOBAL__N__13e8791f_4_k_cu_ca86ffec_301416ignoreE:
	.zero		1
	.type		_ZN40_INTERNAL_13e8791f_4_k_cu_ca86ffec_301414cute7productE,@object
	.size		_ZN40_INTERNAL_13e8791f_4_k_cu_ca86ffec_301414cute7productE,(_ZN40_INTERNAL_13e8791f_4_k_cu_ca86ffec_301414cuda3std3__45__cpo3endE - _ZN40_INTERNAL_13e8791f_4_k_cu_ca86ffec_301414cute7productE)
_ZN40_INTERNAL_13e8791f_4_k_cu_ca86ffec_301414cute7productE:
	.zero		1
	.type		_ZN40_INTERNAL_13e8791f_4_k_cu_ca86ffec_301414cuda3std3__45__cpo3endE,@object
	.size		_ZN40_INTERNAL_13e8791f_4_k_cu_ca86ffec_301414cuda3std3__45__cpo3endE,(_ZN40_INTERNAL_13e8791f_4_k_cu_ca86ffec_301414cuda3std3__419piecewise_constructE - _ZN40_INTERNAL_13e8791f_4_k_cu_ca86ffec_301414cuda3std3__45__cpo3endE)
_ZN40_INTERNAL_13e8791f_4_k_cu_ca86ffec_301414cuda3std3__45__cpo3endE:
	.zero		1
	.type		_ZN40_INTERNAL_13e8791f_4_k_cu_ca86ffec_301414cuda3std3__419piecewise_constructE,@object
	.size		_ZN40_INTERNAL_13e8791f_4_k_cu_ca86ffec_301414cuda3std3__419piecewise_constructE,(_ZN40_INTERNAL_13e8791f_4_k_cu_ca86ffec_301414cuda3std3__45__cpo4cendE - _ZN40_INTERNAL_13e8791f_4_k_cu_ca86ffec_301414cuda3std3__419piecewise_constructE)
_ZN40_INTERNAL_13e8791f_4_k_cu_ca86ffec_301414cuda3std3__419piecewise_constructE:
	.zero		1
	.type		_ZN40_INTERNAL_13e8791f_4_k_cu_ca86ffec_301414cuda3std3__45__cpo4cendE,@object
	.size		_ZN40_INTERNAL_13e8791f_4_k_cu_ca86ffec_301414cuda3std3__45__cpo4cendE,(_ZN40_INTERNAL_13e8791f_4_k_cu_ca86ffec_301414cuda3std6ranges3__45__cpo4swapE - _ZN40_INTERNAL_13e8791f_4_k_cu_ca86ffec_301414cuda3std3__45__cpo4cendE)
_ZN40_INTERNAL_13e8791f_4_k_cu_ca86ffec_301414cuda3std3__45__cpo4cendE:
	.zero		1
	.type		_ZN40_INTERNAL_13e8791f_4_k_cu_ca86ffec_301414cuda3std6ranges3__45__cpo4swapE,@object
	.size		_ZN40_INTERNAL_13e8791f_4_k_cu_ca86ffec_301414cuda3std6ranges3__45__cpo4swapE,(.L_10 - _ZN40_INTERNAL_13e8791f_4_k_cu_ca86ffec_301414cuda3std6ranges3__45__cpo4swapE)
_ZN40_INTERNAL_13e8791f_4_k_cu_ca86ffec_301414cuda3std6ranges3__45__cpo4swapE:
	.zero		1
.L_10:


//--------------------- .nv.constant0._ZN7cutlass13device_kernelINS_4gemm6kernel13GemmUniversalIN4cute5tupleIJiiiiEEENS1_10collective13CollectiveMmaINS1_35MainloopSm100TmaUmmaWarpSpecializedILi7ELi2ELi3ENS5_IJNS4_1CILi2EEENSA_ILi1EEESC_EEEEENS5_IJNSA_ILi256EEENSA_ILi160EEENSA_ILi128EEEEEENS_12float_e4m3_tENS5_IJlSC_lEEESJ_SK_NS4_8TiledMMAINS4_8MMA_AtomIJNS4_10MMA_TraitsINS4_25SM100_MMA_F8F6F4_2x1SM_SSEJSJ_SJ_fSF_SG_NS4_17integral_constantINS4_4UMMA5MajorELSR_0EEESS_NSP_INSQ_7ScaleInELST_0EEESU_EEEEEENS4_6LayoutINS5_IJSC_SC_SC_EEENS5_IJNSA_ILi0EEESZ_SZ_EEEEENS5_IJNS4_10UnderscoreES12_S12_EEEEENS4_18SM100_TMA_2SM_LOADENS4_14ComposedLayoutINS4_7SwizzleILi3ELi4ELi3EEENS4_18smem_ptr_flag_bitsILi8EEENSX_INS5_IJNSA_ILi8EEESH_EEENS5_IJSH_SC_EEEEEEEvNS4_8identityES15_S1F_vS1G_EENS_8epilogue10collective18CollectiveEpilogueINS1I_23Sm100TmaWarpSpecializedILi1ELi1ELi160ELb0ELb0EEEJNS5_IJSH_SG_SH_EEENS5_IJNSX_ISH_SC_EENSX_ISG_SC_EEEEESJ_SK_SJ_SK_NS1I_6fusion15FusionCallbacksIS1M_NS1R_17LinearCombinationISJ_fSJ_fLNS_15FloatRoundStyleE2EEES1N_S1Q_JEEENS4_5SM1004TMEM4LOAD26SM100_TMEM_LOAD_32dp32b32xENS4_13SM90_TMA_LOADENS16_INS17_ILi1ELi4ELi3EEES1A_NSX_INS5_IJS1B_NSA_ILi32EEEEEENS5_IJS23_SC_EEEEEEENS4_39AutoVectorizingCopyWithAssumedAlignmentILi128EEENS4_14SM90_TMA_STOREES27_S29_S29_EEEvvEEEEvNT_6ParamsE --------------------------
	.section	.nv.constant0._ZN7cutlass13device_kernelINS_4gemm6kernel13GemmUniversalIN4cute5tupleIJiiiiEEENS1_10collective13CollectiveMmaINS1_35MainloopSm100TmaUmmaWarpSpecializedILi7ELi2ELi3ENS5_IJNS4_1CILi2EEENSA_ILi1EEESC_EEEEENS5_IJNSA_ILi256EEENSA_ILi160EEENSA_ILi128EEEEEENS_12float_e4m3_tENS5_IJlSC_lEEESJ_SK_NS4_8TiledMMAINS4_8MMA_AtomIJNS4_10MMA_TraitsINS4_25SM100_MMA_F8F6F4_2x1SM_SSEJSJ_SJ_fSF_SG_NS4_17integral_constantINS4_4UMMA5MajorELSR_0EEESS_NSP_INSQ_7ScaleInELST_0EEESU_EEEEEENS4_6LayoutINS5_IJSC_SC_SC_EEENS5_IJNSA_ILi0EEESZ_SZ_EEEEENS5_IJNS4_10UnderscoreES12_S12_EEEEENS4_18SM100_TMA_2SM_LOADENS4_14ComposedLayoutINS4_7SwizzleILi3ELi4ELi3EEENS4_18smem_ptr_flag_bitsILi8EEENSX_INS5_IJNSA_ILi8EEESH_EEENS5_IJSH_SC_EEEEEEEvNS4_8identityES15_S1F_vS1G_EENS_8epilogue10collective18CollectiveEpilogueINS1I_23Sm100TmaWarpSpecializedILi1ELi1ELi160ELb0ELb0EEEJNS5_IJSH_SG_SH_EEENS5_IJNSX_ISH_SC_EENSX_ISG_SC_EEEEESJ_SK_SJ_SK_NS1I_6fusion15FusionCallbacksIS1M_NS1R_17LinearCombinationISJ_fSJ_fLNS_15FloatRoundStyleE2EEES1N_S1Q_JEEENS4_5SM1004TMEM4LOAD26SM100_TMEM_LOAD_32dp32b32xENS4_13SM90_TMA_LOADENS16_INS17_ILi1ELi4ELi3EEES1A_NSX_INS5_IJS1B_NSA_ILi32EEEEEENS5_IJS23_SC_EEEEEEENS4_39AutoVectorizingCopyWithAssumedAlignmentILi128EEENS4_14SM90_TMA_STOREES27_S29_S29_EEEvvEEEEvNT_6ParamsE,"a",@progbits
	.sectionflags	@""
	.align	4
.nv.constant0._ZN7cutlass13device_kernelINS_4gemm6kernel13GemmUniversalIN4cute5tupleIJiiiiEEENS1_10collective13CollectiveMmaINS1_35MainloopSm100TmaUmmaWarpSpecializedILi7ELi2ELi3ENS5_IJNS4_1CILi2EEENSA_ILi1EEESC_EEEEENS5_IJNSA_ILi256EEENSA_ILi160EEENSA_ILi128EEEEEENS_12float_e4m3_tENS5_IJlSC_lEEESJ_SK_NS4_8TiledMMAINS4_8MMA_AtomIJNS4_10MMA_TraitsINS4_25SM100_MMA_F8F6F4_2x1SM_SSEJSJ_SJ_fSF_SG_NS4_17integral_constantINS4_4UMMA5MajorELSR_0EEESS_NSP_INSQ_7ScaleInELST_0EEESU_EEEEEENS4_6LayoutINS5_IJSC_SC_SC_EEENS5_IJNSA_ILi0EEESZ_SZ_EEEEENS5_IJNS4_10UnderscoreES12_S12_EEEEENS4_18SM100_TMA_2SM_LOADENS4_14ComposedLayoutINS4_7SwizzleILi3ELi4ELi3EEENS4_18smem_ptr_flag_bitsILi8EEENSX_INS5_IJNSA_ILi8EEESH_EEENS5_IJSH_SC_EEEEEEEvNS4_8identityES15_S1F_vS1G_EENS_8epilogue10collective18CollectiveEpilogueINS1I_23Sm100TmaWarpSpecializedILi1ELi1ELi160ELb0ELb0EEEJNS5_IJSH_SG_SH_EEENS5_IJNSX_ISH_SC_EENSX_ISG_SC_EEEEESJ_SK_SJ_SK_NS1I_6fusion15FusionCallbacksIS1M_NS1R_17LinearCombinationISJ_fSJ_fLNS_15FloatRoundStyleE2EEES1N_S1Q_JEEENS4_5SM1004TMEM4LOAD26SM100_TMEM_LOAD_32dp32b32xENS4_13SM90_TMA_LOADENS16_INS17_ILi1ELi4ELi3EEES1A_NSX_INS5_IJS1B_NSA_ILi32EEEEEENS5_IJS23_SC_EEEEEEENS4_39AutoVectorizingCopyWithAssumedAlignmentILi128EEENS4_14SM90_TMA_STOREES27_S29_S29_EEEvvEEEEvNT_6ParamsE:
	.zero		2944


//--------------------- SYMBOLS --------------------------

	.type		.nv.reservedSmem.offset0,@object
	.size		.nv.reservedSmem.offset0,0x4
	.type		.nv.reservedSmem.cap,@object
	.size		.nv.reservedSmem.cap,0x4
	.type		__assertfail,@function
